//
// Generated by NVIDIA NVVM Compiler
//
// Compiler Build ID: CL-36424714
// Cuda compilation tools, release 13.0, V13.0.88
// Based on NVVM 20.0.0
//

.version 9.0
.target sm_100
.address_size 64

	// .globl	_Z22initPoissonTimeToSpikejPKfP17curandStateXORWOWPf
.global .align 4 .b8 precalc_xorwow_matrix[102400];
.global .align 4 .b8 precalc_xorwow_offset_matrix[102400];
.global .align 4 .b8 mrg32k3aM1[2304];
.global .align 4 .b8 mrg32k3aM2[2304];
.global .align 4 .b8 mrg32k3aM1SubSeq[2016];
.global .align 4 .b8 mrg32k3aM2SubSeq[2016];
.global .align 4 .b8 mrg32k3aM1Seq[2304];
.global .align 4 .b8 mrg32k3aM2Seq[2304];
.const .align 8 .b8 __cr_lgamma_table[72];
// _ZZ7poissonjPKfP17curandStateXORWOWPfPjS4_E15blockSpikeCount has been demoted
// _ZZ7poissonjPKfP17curandStateXORWOWPfPjS4_E14blockOutSpikes has been demoted
// _ZZ7poissonjPKfP17curandStateXORWOWPfPjS4_E16blockSpikeOffset has been demoted
// _ZZ7dense1DjPKjS0_PKfPfE7s_spike has been demoted
// _ZZ19dense2DGlobalAtomicjPKjS0_PKfPfE7s_spike has been demoted
// _ZZ19dense2DSharedAtomicjPKjS0_PKfPfE7s_spike has been demoted
// _ZZ19dense2DSharedAtomicjPKjS0_PKfPfE8s_output has been demoted
// _ZZ18dense2DWarpShufflejPKjS0_PKfPfE7s_spike has been demoted
// _ZZ18dense2DWarpShufflejPKjS0_PKfPfE8s_output has been demoted

.visible .entry _Z22initPoissonTimeToSpikejPKfP17curandStateXORWOWPf(
	.param .u32 _Z22initPoissonTimeToSpikejPKfP17curandStateXORWOWPf_param_0,
	.param .u64 .ptr .align 1 _Z22initPoissonTimeToSpikejPKfP17curandStateXORWOWPf_param_1,
	.param .u64 .ptr .align 1 _Z22initPoissonTimeToSpikejPKfP17curandStateXORWOWPf_param_2,
	.param .u64 .ptr .align 1 _Z22initPoissonTimeToSpikejPKfP17curandStateXORWOWPf_param_3
)
{
	.reg .pred 	%p<4>;
	.reg .b32 	%r<63>;
	.reg .b32 	%f<16>;
	.reg .b64 	%rd<13>;

	ld.param.u32 	%r26, [_Z22initPoissonTimeToSpikejPKfP17curandStateXORWOWPf_param_0];
	ld.param.u64 	%rd2, [_Z22initPoissonTimeToSpikejPKfP17curandStateXORWOWPf_param_1];
	ld.param.u64 	%rd3, [_Z22initPoissonTimeToSpikejPKfP17curandStateXORWOWPf_param_2];
	ld.param.u64 	%rd4, [_Z22initPoissonTimeToSpikejPKfP17curandStateXORWOWPf_param_3];
	mov.u32 	%r27, %tid.x;
	mov.u32 	%r28, %ctaid.x;
	shl.b32 	%r29, %r28, 5;
	add.s32 	%r1, %r29, %r27;
	setp.ge.u32 	%p1, %r1, %r26;
	@%p1 bra 	$L__BB0_7;
	cvta.to.global.u64 	%rd5, %rd2;
	cvta.to.global.u64 	%rd6, %rd3;
	mul.wide.s32 	%rd7, %r1, 4;
	add.s64 	%rd8, %rd5, %rd7;
	ld.global.f32 	%f1, [%rd8];
	mul.wide.s32 	%rd9, %r1, 48;
	add.s64 	%rd1, %rd6, %rd9;
	ld.global.v2.u32 	{%r51, %r56}, [%rd1];
	ld.global.v2.u32 	{%r62, %r61}, [%rd1+8];
	ld.global.v2.u32 	{%r53, %r52}, [%rd1+16];
	mov.f32 	%f14, 0f00000000;
$L__BB0_2:
	shr.u32 	%r30, %r56, 2;
	xor.b32  	%r31, %r30, %r56;
	shl.b32 	%r32, %r52, 4;
	shl.b32 	%r33, %r31, 1;
	xor.b32  	%r34, %r33, %r32;
	xor.b32  	%r35, %r34, %r31;
	xor.b32  	%r58, %r35, %r52;
	add.s32 	%r51, %r51, 362437;
	add.s32 	%r36, %r58, %r51;
	cvt.rn.f32.u32 	%f9, %r36;
	fma.rn.f32 	%f3, %f9, 0f2F800000, 0f2F000000;
	mov.u32 	%r59, %r52;
	mov.u32 	%r60, %r53;
	mov.f32 	%f15, %f3;
$L__BB0_3:
	mov.u32 	%r56, %r60;
	mov.u32 	%r18, %r59;
	mov.u32 	%r60, %r58;
	shr.u32 	%r37, %r62, 2;
	xor.b32  	%r38, %r37, %r62;
	shl.b32 	%r39, %r60, 4;
	shl.b32 	%r40, %r38, 1;
	xor.b32  	%r41, %r40, %r39;
	xor.b32  	%r42, %r41, %r38;
	xor.b32  	%r59, %r42, %r60;
	add.s32 	%r23, %r51, 362437;
	add.s32 	%r43, %r59, %r23;
	cvt.rn.f32.u32 	%f10, %r43;
	fma.rn.f32 	%f5, %f10, 0f2F800000, 0f2F000000;
	setp.lt.f32 	%p2, %f15, %f5;
	@%p2 bra 	$L__BB0_6;
	shr.u32 	%r44, %r61, 2;
	xor.b32  	%r45, %r44, %r61;
	shl.b32 	%r46, %r59, 4;
	shl.b32 	%r47, %r45, 1;
	xor.b32  	%r48, %r47, %r46;
	xor.b32  	%r49, %r48, %r45;
	xor.b32  	%r58, %r49, %r59;
	add.s32 	%r51, %r51, 724874;
	add.s32 	%r50, %r58, %r51;
	cvt.rn.f32.u32 	%f11, %r50;
	fma.rn.f32 	%f15, %f11, 0f2F800000, 0f2F000000;
	setp.ltu.f32 	%p3, %f15, %f5;
	mov.u32 	%r61, %r18;
	mov.u32 	%r62, %r56;
	@%p3 bra 	$L__BB0_3;
	add.f32 	%f14, %f14, 0f3F800000;
	mov.u32 	%r52, %r58;
	mov.u32 	%r53, %r59;
	mov.u32 	%r61, %r60;
	mov.u32 	%r62, %r18;
	bra.uni 	$L__BB0_2;
$L__BB0_6:
	st.global.v2.u32 	[%rd1+8], {%r56, %r18};
	st.global.v2.u32 	[%rd1+16], {%r60, %r59};
	st.global.v2.u32 	[%rd1], {%r23, %r61};
	add.f32 	%f12, %f14, %f3;
	mul.f32 	%f13, %f1, %f12;
	cvta.to.global.u64 	%rd10, %rd4;
	add.s64 	%rd12, %rd10, %rd7;
	st.global.f32 	[%rd12], %f13;
$L__BB0_7:
	ret;

}
	// .globl	_Z7poissonjPKfP17curandStateXORWOWPfPjS4_
.visible .entry _Z7poissonjPKfP17curandStateXORWOWPfPjS4_(
	.param .u32 _Z7poissonjPKfP17curandStateXORWOWPfPjS4__param_0,
	.param .u64 .ptr .align 1 _Z7poissonjPKfP17curandStateXORWOWPfPjS4__param_1,
	.param .u64 .ptr .align 1 _Z7poissonjPKfP17curandStateXORWOWPfPjS4__param_2,
	.param .u64 .ptr .align 1 _Z7poissonjPKfP17curandStateXORWOWPfPjS4__param_3,
	.param .u64 .ptr .align 1 _Z7poissonjPKfP17curandStateXORWOWPfPjS4__param_4,
	.param .u64 .ptr .align 1 _Z7poissonjPKfP17curandStateXORWOWPfPjS4__param_5
)
{
	.reg .pred 	%p<10>;
	.reg .b32 	%r<78>;
	.reg .b32 	%f<20>;
	.reg .b64 	%rd<19>;
	// demoted variable
	.shared .align 4 .u32 _ZZ7poissonjPKfP17curandStateXORWOWPfPjS4_E15blockSpikeCount;
	// demoted variable
	.shared .align 4 .b8 _ZZ7poissonjPKfP17curandStateXORWOWPfPjS4_E14blockOutSpikes[128];
	// demoted variable
	.shared .align 4 .u32 _ZZ7poissonjPKfP17curandStateXORWOWPfPjS4_E16blockSpikeOffset;
	ld.param.u32 	%r28, [_Z7poissonjPKfP17curandStateXORWOWPfPjS4__param_0];
	ld.param.u64 	%rd3, [_Z7poissonjPKfP17curandStateXORWOWPfPjS4__param_1];
	ld.param.u64 	%rd4, [_Z7poissonjPKfP17curandStateXORWOWPfPjS4__param_2];
	ld.param.u64 	%rd5, [_Z7poissonjPKfP17curandStateXORWOWPfPjS4__param_3];
	ld.param.u64 	%rd6, [_Z7poissonjPKfP17curandStateXORWOWPfPjS4__param_4];
	ld.param.u64 	%rd7, [_Z7poissonjPKfP17curandStateXORWOWPfPjS4__param_5];
	mov.u32 	%r1, %tid.x;
	mov.u32 	%r29, %ctaid.x;
	shl.b32 	%r30, %r29, 5;
	add.s32 	%r2, %r30, %r1;
	setp.ne.s32 	%p1, %r1, 0;
	@%p1 bra 	$L__BB1_2;
	mov.b32 	%r31, 0;
	st.shared.u32 	[_ZZ7poissonjPKfP17curandStateXORWOWPfPjS4_E15blockSpikeCount], %r31;
$L__BB1_2:
	bar.sync 	0;
	setp.ge.u32 	%p2, %r2, %r28;
	@%p2 bra 	$L__BB1_11;
	cvta.to.global.u64 	%rd8, %rd5;
	mul.wide.s32 	%rd9, %r2, 4;
	add.s64 	%rd1, %rd8, %rd9;
	ld.global.f32 	%f19, [%rd1];
	setp.gtu.f32 	%p3, %f19, 0f00000000;
	@%p3 bra 	$L__BB1_10;
	cvta.to.global.u64 	%rd10, %rd3;
	add.s64 	%rd12, %rd10, %rd9;
	ld.global.f32 	%f2, [%rd12];
	cvta.to.global.u64 	%rd13, %rd4;
	mul.wide.s32 	%rd14, %r2, 48;
	add.s64 	%rd2, %rd13, %rd14;
	ld.global.v2.u32 	{%r66, %r71}, [%rd2];
	ld.global.v2.u32 	{%r77, %r76}, [%rd2+8];
	ld.global.v2.u32 	{%r68, %r67}, [%rd2+16];
	mov.f32 	%f17, 0f00000000;
$L__BB1_5:
	shr.u32 	%r32, %r71, 2;
	xor.b32  	%r33, %r32, %r71;
	shl.b32 	%r34, %r67, 4;
	shl.b32 	%r35, %r33, 1;
	xor.b32  	%r36, %r35, %r34;
	xor.b32  	%r37, %r36, %r33;
	xor.b32  	%r73, %r37, %r67;
	add.s32 	%r66, %r66, 362437;
	add.s32 	%r38, %r73, %r66;
	cvt.rn.f32.u32 	%f12, %r38;
	fma.rn.f32 	%f4, %f12, 0f2F800000, 0f2F000000;
	mov.u32 	%r74, %r67;
	mov.u32 	%r75, %r68;
	mov.f32 	%f18, %f4;
$L__BB1_6:
	mov.u32 	%r71, %r75;
	mov.u32 	%r19, %r74;
	mov.u32 	%r75, %r73;
	shr.u32 	%r39, %r77, 2;
	xor.b32  	%r40, %r39, %r77;
	shl.b32 	%r41, %r75, 4;
	shl.b32 	%r42, %r40, 1;
	xor.b32  	%r43, %r42, %r41;
	xor.b32  	%r44, %r43, %r40;
	xor.b32  	%r74, %r44, %r75;
	add.s32 	%r24, %r66, 362437;
	add.s32 	%r45, %r74, %r24;
	cvt.rn.f32.u32 	%f13, %r45;
	fma.rn.f32 	%f6, %f13, 0f2F800000, 0f2F000000;
	setp.lt.f32 	%p4, %f18, %f6;
	@%p4 bra 	$L__BB1_9;
	shr.u32 	%r46, %r76, 2;
	xor.b32  	%r47, %r46, %r76;
	shl.b32 	%r48, %r74, 4;
	shl.b32 	%r49, %r47, 1;
	xor.b32  	%r50, %r49, %r48;
	xor.b32  	%r51, %r50, %r47;
	xor.b32  	%r73, %r51, %r74;
	add.s32 	%r66, %r66, 724874;
	add.s32 	%r52, %r73, %r66;
	cvt.rn.f32.u32 	%f14, %r52;
	fma.rn.f32 	%f18, %f14, 0f2F800000, 0f2F000000;
	setp.ltu.f32 	%p5, %f18, %f6;
	mov.u32 	%r76, %r19;
	mov.u32 	%r77, %r71;
	@%p5 bra 	$L__BB1_6;
	add.f32 	%f17, %f17, 0f3F800000;
	mov.u32 	%r67, %r73;
	mov.u32 	%r68, %r74;
	mov.u32 	%r76, %r75;
	mov.u32 	%r77, %r19;
	bra.uni 	$L__BB1_5;
$L__BB1_9:
	st.global.v2.u32 	[%rd2+8], {%r71, %r19};
	st.global.v2.u32 	[%rd2+16], {%r75, %r74};
	st.global.v2.u32 	[%rd2], {%r24, %r76};
	add.f32 	%f15, %f17, %f4;
	fma.rn.f32 	%f19, %f2, %f15, %f19;
	atom.shared.add.u32 	%r53, [_ZZ7poissonjPKfP17curandStateXORWOWPfPjS4_E15blockSpikeCount], 1;
	shl.b32 	%r54, %r53, 2;
	mov.u32 	%r55, _ZZ7poissonjPKfP17curandStateXORWOWPfPjS4_E14blockOutSpikes;
	add.s32 	%r56, %r55, %r54;
	st.shared.u32 	[%r56], %r2;
$L__BB1_10:
	add.f32 	%f16, %f19, 0fBF800000;
	st.global.f32 	[%rd1], %f16;
$L__BB1_11:
	setp.ne.s32 	%p6, %r1, 0;
	bar.sync 	0;
	ld.shared.u32 	%r57, [_ZZ7poissonjPKfP17curandStateXORWOWPfPjS4_E15blockSpikeCount];
	setp.eq.s32 	%p7, %r57, 0;
	or.pred  	%p8, %p6, %p7;
	@%p8 bra 	$L__BB1_13;
	cvta.to.global.u64 	%rd15, %rd6;
	atom.global.add.u32 	%r58, [%rd15], %r57;
	st.shared.u32 	[_ZZ7poissonjPKfP17curandStateXORWOWPfPjS4_E16blockSpikeOffset], %r58;
$L__BB1_13:
	bar.sync 	0;
	ld.shared.u32 	%r59, [_ZZ7poissonjPKfP17curandStateXORWOWPfPjS4_E15blockSpikeCount];
	setp.ge.u32 	%p9, %r1, %r59;
	@%p9 bra 	$L__BB1_15;
	shl.b32 	%r60, %r1, 2;
	mov.u32 	%r61, _ZZ7poissonjPKfP17curandStateXORWOWPfPjS4_E14blockOutSpikes;
	add.s32 	%r62, %r61, %r60;
	ld.shared.u32 	%r63, [%r62];
	ld.shared.u32 	%r64, [_ZZ7poissonjPKfP17curandStateXORWOWPfPjS4_E16blockSpikeOffset];
	add.s32 	%r65, %r64, %r1;
	cvta.to.global.u64 	%rd16, %rd7;
	mul.wide.u32 	%rd17, %r65, 4;
	add.s64 	%rd18, %rd16, %rd17;
	st.global.u32 	[%rd18], %r63;
$L__BB1_15:
	ret;

}
	// .globl	_Z7dense1DjPKjS0_PKfPf
.visible .entry _Z7dense1DjPKjS0_PKfPf(
	.param .u32 _Z7dense1DjPKjS0_PKfPf_param_0,
	.param .u64 .ptr .align 1 _Z7dense1DjPKjS0_PKfPf_param_1,
	.param .u64 .ptr .align 1 _Z7dense1DjPKjS0_PKfPf_param_2,
	.param .u64 .ptr .align 1 _Z7dense1DjPKjS0_PKfPf_param_3,
	.param .u64 .ptr .align 1 _Z7dense1DjPKjS0_PKfPf_param_4
)
{
	.reg .pred 	%p<16>;
	.reg .b32 	%r<116>;
	.reg .b32 	%f<90>;
	.reg .b64 	%rd<75>;
	// demoted variable
	.shared .align 4 .b8 _ZZ7dense1DjPKjS0_PKfPfE7s_spike[128];
	ld.param.u32 	%r26, [_Z7dense1DjPKjS0_PKfPf_param_0];
	ld.param.u64 	%rd5, [_Z7dense1DjPKjS0_PKfPf_param_1];
	ld.param.u64 	%rd3, [_Z7dense1DjPKjS0_PKfPf_param_2];
	ld.param.u64 	%rd6, [_Z7dense1DjPKjS0_PKfPf_param_3];
	ld.param.u64 	%rd4, [_Z7dense1DjPKjS0_PKfPf_param_4];
	cvta.to.global.u64 	%rd1, %rd6;
	cvta.to.global.u64 	%rd7, %rd5;
	mov.u32 	%r1, %tid.x;
	mov.u32 	%r27, %ctaid.x;
	shl.b32 	%r28, %r27, 5;
	add.s32 	%r2, %r28, %r1;
	ld.global.u32 	%r29, [%rd7];
	add.s32 	%r3, %r29, 31;
	shr.u32 	%r4, %r3, 5;
	setp.lt.u32 	%p1, %r3, 32;
	mov.f32 	%f88, 0f00000000;
	@%p1 bra 	$L__BB2_19;
	add.s32 	%r5, %r4, -1;
	and.b32  	%r31, %r3, 31;
	add.s32 	%r6, %r31, 1;
	shl.b32 	%r32, %r1, 2;
	mov.u32 	%r33, _ZZ7dense1DjPKjS0_PKfPfE7s_spike;
	add.s32 	%r7, %r33, %r32;
	cvta.to.global.u64 	%rd2, %rd3;
	mov.f32 	%f88, 0f00000000;
	mov.b32 	%r110, 0;
$L__BB2_2:
	setp.eq.s32 	%p2, %r110, %r5;
	selp.b32 	%r9, %r6, 32, %p2;
	setp.ge.u32 	%p3, %r1, %r9;
	@%p3 bra 	$L__BB2_4;
	shl.b32 	%r34, %r110, 5;
	add.s32 	%r35, %r34, %r1;
	mul.wide.u32 	%rd8, %r35, 4;
	add.s64 	%rd9, %rd2, %rd8;
	ld.global.u32 	%r36, [%rd9];
	st.shared.u32 	[%r7], %r36;
$L__BB2_4:
	setp.ge.u32 	%p4, %r2, %r26;
	bar.sync 	0;
	@%p4 bra 	$L__BB2_18;
	and.b32  	%r10, %r9, 15;
	setp.lt.u32 	%p5, %r9, 16;
	mov.b32 	%r114, 0;
	@%p5 bra 	$L__BB2_8;
	and.b32  	%r114, %r9, 48;
	add.s32 	%r111, %r33, 32;
	neg.s32 	%r112, %r114;
$L__BB2_7:
	.pragma "nounroll";
	ld.shared.u32 	%r40, [%r111+-32];
	mad.lo.s32 	%r41, %r40, %r26, %r2;
	mul.wide.u32 	%rd10, %r41, 4;
	add.s64 	%rd11, %rd1, %rd10;
	ld.global.f32 	%f20, [%rd11];
	add.f32 	%f21, %f88, %f20;
	ld.shared.u32 	%r42, [%r111+-28];
	mad.lo.s32 	%r43, %r42, %r26, %r2;
	mul.wide.u32 	%rd12, %r43, 4;
	add.s64 	%rd13, %rd1, %rd12;
	ld.global.f32 	%f22, [%rd13];
	add.f32 	%f23, %f21, %f22;
	ld.shared.u32 	%r44, [%r111+-24];
	mad.lo.s32 	%r45, %r44, %r26, %r2;
	mul.wide.u32 	%rd14, %r45, 4;
	add.s64 	%rd15, %rd1, %rd14;
	ld.global.f32 	%f24, [%rd15];
	add.f32 	%f25, %f23, %f24;
	ld.shared.u32 	%r46, [%r111+-20];
	mad.lo.s32 	%r47, %r46, %r26, %r2;
	mul.wide.u32 	%rd16, %r47, 4;
	add.s64 	%rd17, %rd1, %rd16;
	ld.global.f32 	%f26, [%rd17];
	add.f32 	%f27, %f25, %f26;
	ld.shared.u32 	%r48, [%r111+-16];
	mad.lo.s32 	%r49, %r48, %r26, %r2;
	mul.wide.u32 	%rd18, %r49, 4;
	add.s64 	%rd19, %rd1, %rd18;
	ld.global.f32 	%f28, [%rd19];
	add.f32 	%f29, %f27, %f28;
	ld.shared.u32 	%r50, [%r111+-12];
	mad.lo.s32 	%r51, %r50, %r26, %r2;
	mul.wide.u32 	%rd20, %r51, 4;
	add.s64 	%rd21, %rd1, %rd20;
	ld.global.f32 	%f30, [%rd21];
	add.f32 	%f31, %f29, %f30;
	ld.shared.u32 	%r52, [%r111+-8];
	mad.lo.s32 	%r53, %r52, %r26, %r2;
	mul.wide.u32 	%rd22, %r53, 4;
	add.s64 	%rd23, %rd1, %rd22;
	ld.global.f32 	%f32, [%rd23];
	add.f32 	%f33, %f31, %f32;
	ld.shared.u32 	%r54, [%r111+-4];
	mad.lo.s32 	%r55, %r54, %r26, %r2;
	mul.wide.u32 	%rd24, %r55, 4;
	add.s64 	%rd25, %rd1, %rd24;
	ld.global.f32 	%f34, [%rd25];
	add.f32 	%f35, %f33, %f34;
	ld.shared.u32 	%r56, [%r111];
	mad.lo.s32 	%r57, %r56, %r26, %r2;
	mul.wide.u32 	%rd26, %r57, 4;
	add.s64 	%rd27, %rd1, %rd26;
	ld.global.f32 	%f36, [%rd27];
	add.f32 	%f37, %f35, %f36;
	ld.shared.u32 	%r58, [%r111+4];
	mad.lo.s32 	%r59, %r58, %r26, %r2;
	mul.wide.u32 	%rd28, %r59, 4;
	add.s64 	%rd29, %rd1, %rd28;
	ld.global.f32 	%f38, [%rd29];
	add.f32 	%f39, %f37, %f38;
	ld.shared.u32 	%r60, [%r111+8];
	mad.lo.s32 	%r61, %r60, %r26, %r2;
	mul.wide.u32 	%rd30, %r61, 4;
	add.s64 	%rd31, %rd1, %rd30;
	ld.global.f32 	%f40, [%rd31];
	add.f32 	%f41, %f39, %f40;
	ld.shared.u32 	%r62, [%r111+12];
	mad.lo.s32 	%r63, %r62, %r26, %r2;
	mul.wide.u32 	%rd32, %r63, 4;
	add.s64 	%rd33, %rd1, %rd32;
	ld.global.f32 	%f42, [%rd33];
	add.f32 	%f43, %f41, %f42;
	ld.shared.u32 	%r64, [%r111+16];
	mad.lo.s32 	%r65, %r64, %r26, %r2;
	mul.wide.u32 	%rd34, %r65, 4;
	add.s64 	%rd35, %rd1, %rd34;
	ld.global.f32 	%f44, [%rd35];
	add.f32 	%f45, %f43, %f44;
	ld.shared.u32 	%r66, [%r111+20];
	mad.lo.s32 	%r67, %r66, %r26, %r2;
	mul.wide.u32 	%rd36, %r67, 4;
	add.s64 	%rd37, %rd1, %rd36;
	ld.global.f32 	%f46, [%rd37];
	add.f32 	%f47, %f45, %f46;
	ld.shared.u32 	%r68, [%r111+24];
	mad.lo.s32 	%r69, %r68, %r26, %r2;
	mul.wide.u32 	%rd38, %r69, 4;
	add.s64 	%rd39, %rd1, %rd38;
	ld.global.f32 	%f48, [%rd39];
	add.f32 	%f49, %f47, %f48;
	ld.shared.u32 	%r70, [%r111+28];
	mad.lo.s32 	%r71, %r70, %r26, %r2;
	mul.wide.u32 	%rd40, %r71, 4;
	add.s64 	%rd41, %rd1, %rd40;
	ld.global.f32 	%f50, [%rd41];
	add.f32 	%f88, %f49, %f50;
	add.s32 	%r112, %r112, 16;
	add.s32 	%r111, %r111, 64;
	setp.ne.s32 	%p6, %r112, 0;
	@%p6 bra 	$L__BB2_7;
$L__BB2_8:
	setp.eq.s32 	%p7, %r10, 0;
	@%p7 bra 	$L__BB2_18;
	and.b32  	%r18, %r9, 7;
	setp.lt.u32 	%p8, %r10, 8;
	@%p8 bra 	$L__BB2_11;
	shl.b32 	%r72, %r114, 2;
	add.s32 	%r74, %r33, %r72;
	ld.shared.u32 	%r75, [%r74];
	mad.lo.s32 	%r76, %r75, %r26, %r2;
	mul.wide.u32 	%rd42, %r76, 4;
	add.s64 	%rd43, %rd1, %rd42;
	ld.global.f32 	%f52, [%rd43];
	add.f32 	%f53, %f88, %f52;
	ld.shared.u32 	%r77, [%r74+4];
	mad.lo.s32 	%r78, %r77, %r26, %r2;
	mul.wide.u32 	%rd44, %r78, 4;
	add.s64 	%rd45, %rd1, %rd44;
	ld.global.f32 	%f54, [%rd45];
	add.f32 	%f55, %f53, %f54;
	ld.shared.u32 	%r79, [%r74+8];
	mad.lo.s32 	%r80, %r79, %r26, %r2;
	mul.wide.u32 	%rd46, %r80, 4;
	add.s64 	%rd47, %rd1, %rd46;
	ld.global.f32 	%f56, [%rd47];
	add.f32 	%f57, %f55, %f56;
	ld.shared.u32 	%r81, [%r74+12];
	mad.lo.s32 	%r82, %r81, %r26, %r2;
	mul.wide.u32 	%rd48, %r82, 4;
	add.s64 	%rd49, %rd1, %rd48;
	ld.global.f32 	%f58, [%rd49];
	add.f32 	%f59, %f57, %f58;
	ld.shared.u32 	%r83, [%r74+16];
	mad.lo.s32 	%r84, %r83, %r26, %r2;
	mul.wide.u32 	%rd50, %r84, 4;
	add.s64 	%rd51, %rd1, %rd50;
	ld.global.f32 	%f60, [%rd51];
	add.f32 	%f61, %f59, %f60;
	ld.shared.u32 	%r85, [%r74+20];
	mad.lo.s32 	%r86, %r85, %r26, %r2;
	mul.wide.u32 	%rd52, %r86, 4;
	add.s64 	%rd53, %rd1, %rd52;
	ld.global.f32 	%f62, [%rd53];
	add.f32 	%f63, %f61, %f62;
	ld.shared.u32 	%r87, [%r74+24];
	mad.lo.s32 	%r88, %r87, %r26, %r2;
	mul.wide.u32 	%rd54, %r88, 4;
	add.s64 	%rd55, %rd1, %rd54;
	ld.global.f32 	%f64, [%rd55];
	add.f32 	%f65, %f63, %f64;
	ld.shared.u32 	%r89, [%r74+28];
	mad.lo.s32 	%r90, %r89, %r26, %r2;
	mul.wide.u32 	%rd56, %r90, 4;
	add.s64 	%rd57, %rd1, %rd56;
	ld.global.f32 	%f66, [%rd57];
	add.f32 	%f88, %f65, %f66;
	add.s32 	%r114, %r114, 8;
$L__BB2_11:
	setp.eq.s32 	%p9, %r18, 0;
	@%p9 bra 	$L__BB2_18;
	and.b32  	%r21, %r9, 3;
	setp.lt.u32 	%p10, %r18, 4;
	@%p10 bra 	$L__BB2_14;
	shl.b32 	%r91, %r114, 2;
	add.s32 	%r93, %r33, %r91;
	ld.shared.u32 	%r94, [%r93];
	mad.lo.s32 	%r95, %r94, %r26, %r2;
	mul.wide.u32 	%rd58, %r95, 4;
	add.s64 	%rd59, %rd1, %rd58;
	ld.global.f32 	%f68, [%rd59];
	add.f32 	%f69, %f88, %f68;
	ld.shared.u32 	%r96, [%r93+4];
	mad.lo.s32 	%r97, %r96, %r26, %r2;
	mul.wide.u32 	%rd60, %r97, 4;
	add.s64 	%rd61, %rd1, %rd60;
	ld.global.f32 	%f70, [%rd61];
	add.f32 	%f71, %f69, %f70;
	ld.shared.u32 	%r98, [%r93+8];
	mad.lo.s32 	%r99, %r98, %r26, %r2;
	mul.wide.u32 	%rd62, %r99, 4;
	add.s64 	%rd63, %rd1, %rd62;
	ld.global.f32 	%f72, [%rd63];
	add.f32 	%f73, %f71, %f72;
	ld.shared.u32 	%r100, [%r93+12];
	mad.lo.s32 	%r101, %r100, %r26, %r2;
	mul.wide.u32 	%rd64, %r101, 4;
	add.s64 	%rd65, %rd1, %rd64;
	ld.global.f32 	%f74, [%rd65];
	add.f32 	%f88, %f73, %f74;
	add.s32 	%r114, %r114, 4;
$L__BB2_14:
	setp.eq.s32 	%p11, %r21, 0;
	@%p11 bra 	$L__BB2_18;
	shl.b32 	%r102, %r114, 2;
	add.s32 	%r24, %r33, %r102;
	ld.shared.u32 	%r104, [%r24];
	mad.lo.s32 	%r105, %r104, %r26, %r2;
	mul.wide.u32 	%rd66, %r105, 4;
	add.s64 	%rd67, %rd1, %rd66;
	ld.global.f32 	%f75, [%rd67];
	add.f32 	%f88, %f88, %f75;
	setp.eq.s32 	%p12, %r21, 1;
	@%p12 bra 	$L__BB2_18;
	ld.shared.u32 	%r106, [%r24+4];
	mad.lo.s32 	%r107, %r106, %r26, %r2;
	mul.wide.u32 	%rd68, %r107, 4;
	add.s64 	%rd69, %rd1, %rd68;
	ld.global.f32 	%f76, [%rd69];
	add.f32 	%f88, %f88, %f76;
	setp.eq.s32 	%p13, %r21, 2;
	@%p13 bra 	$L__BB2_18;
	ld.shared.u32 	%r108, [%r24+8];
	mad.lo.s32 	%r109, %r108, %r26, %r2;
	mul.wide.u32 	%rd70, %r109, 4;
	add.s64 	%rd71, %rd1, %rd70;
	ld.global.f32 	%f77, [%rd71];
	add.f32 	%f88, %f88, %f77;
$L__BB2_18:
	add.s32 	%r110, %r110, 1;
	setp.ne.s32 	%p14, %r110, %r4;
	@%p14 bra 	$L__BB2_2;
$L__BB2_19:
	setp.ge.u32 	%p15, %r2, %r26;
	@%p15 bra 	$L__BB2_21;
	cvta.to.global.u64 	%rd72, %rd4;
	mul.wide.u32 	%rd73, %r2, 4;
	add.s64 	%rd74, %rd72, %rd73;
	ld.global.f32 	%f78, [%rd74];
	add.f32 	%f79, %f88, %f78;
	st.global.f32 	[%rd74], %f79;
$L__BB2_21:
	ret;

}
	// .globl	_Z19dense2DGlobalAtomicjPKjS0_PKfPf
.visible .entry _Z19dense2DGlobalAtomicjPKjS0_PKfPf(
	.param .u32 _Z19dense2DGlobalAtomicjPKjS0_PKfPf_param_0,
	.param .u64 .ptr .align 1 _Z19dense2DGlobalAtomicjPKjS0_PKfPf_param_1,
	.param .u64 .ptr .align 1 _Z19dense2DGlobalAtomicjPKjS0_PKfPf_param_2,
	.param .u64 .ptr .align 1 _Z19dense2DGlobalAtomicjPKjS0_PKfPf_param_3,
	.param .u64 .ptr .align 1 _Z19dense2DGlobalAtomicjPKjS0_PKfPf_param_4
)
{
	.reg .pred 	%p<42>;
	.reg .b32 	%r<104>;
	.reg .b32 	%f<36>;
	.reg .b64 	%rd<31>;
	// demoted variable
	.shared .align 4 .b8 _ZZ19dense2DGlobalAtomicjPKjS0_PKfPfE7s_spike[128];
	ld.param.u32 	%r41, [_Z19dense2DGlobalAtomicjPKjS0_PKfPf_param_0];
	ld.param.u64 	%rd4, [_Z19dense2DGlobalAtomicjPKjS0_PKfPf_param_1];
	ld.param.u64 	%rd5, [_Z19dense2DGlobalAtomicjPKjS0_PKfPf_param_2];
	ld.param.u64 	%rd6, [_Z19dense2DGlobalAtomicjPKjS0_PKfPf_param_3];
	ld.param.u64 	%rd3, [_Z19dense2DGlobalAtomicjPKjS0_PKfPf_param_4];
	cvta.to.global.u64 	%rd1, %rd6;
	cvta.to.global.u64 	%rd2, %rd5;
	cvta.to.global.u64 	%rd7, %rd4;
	mov.u32 	%r1, %tid.x;
	mov.u32 	%r42, %ctaid.x;
	shl.b32 	%r43, %r42, 5;
	add.s32 	%r2, %r43, %r1;
	ld.global.u32 	%r3, [%rd7];
	add.s32 	%r44, %r3, 31;
	shr.u32 	%r4, %r44, 5;
	setp.lt.u32 	%p1, %r44, 32;
	mov.f32 	%f27, 0f00000000;
	@%p1 bra 	$L__BB3_37;
	add.s32 	%r5, %r4, -1;
	add.s32 	%r6, %r3, -1;
	mov.u32 	%r7, %ntid.x;
	mov.u32 	%r8, %tid.y;
	shl.b32 	%r46, %r1, 2;
	mov.u32 	%r47, _ZZ19dense2DGlobalAtomicjPKjS0_PKfPfE7s_spike;
	add.s32 	%r9, %r47, %r46;
	shl.b32 	%r48, %r8, 2;
	add.s32 	%r10, %r47, %r48;
	and.b32  	%r11, %r4, 3;
	setp.lt.u32 	%p2, %r5, 3;
	mov.f32 	%f27, 0f00000000;
	mov.b32 	%r99, 0;
	@%p2 bra 	$L__BB3_28;
	and.b32  	%r99, %r4, 134217724;
	add.s32 	%r93, %r1, 64;
	neg.s32 	%r92, %r4;
	mov.f32 	%f27, 0f00000000;
	mov.b32 	%r94, 0;
$L__BB3_3:
	setp.ne.s32 	%p3, %r92, -1;
	mov.b32 	%r95, 32;
	@%p3 bra 	$L__BB3_5;
	rem.u32 	%r51, %r6, %r7;
	add.s32 	%r95, %r51, 1;
$L__BB3_5:
	setp.ne.s32 	%p4, %r8, 0;
	setp.ge.u32 	%p5, %r1, %r95;
	or.pred  	%p6, %p4, %p5;
	@%p6 bra 	$L__BB3_7;
	add.s32 	%r53, %r93, -64;
	mul.wide.u32 	%rd8, %r53, 4;
	add.s64 	%rd9, %rd2, %rd8;
	ld.global.u32 	%r54, [%rd9];
	st.shared.u32 	[%r9], %r54;
$L__BB3_7:
	setp.ge.u32 	%p7, %r2, %r41;
	bar.sync 	0;
	setp.ge.u32 	%p8, %r8, %r95;
	or.pred  	%p9, %p7, %p8;
	@%p9 bra 	$L__BB3_9;
	ld.shared.u32 	%r56, [%r10];
	mad.lo.s32 	%r57, %r56, %r41, %r2;
	mul.wide.u32 	%rd10, %r57, 4;
	add.s64 	%rd11, %rd1, %rd10;
	ld.global.f32 	%f20, [%rd11];
	add.f32 	%f27, %f27, %f20;
$L__BB3_9:
	add.s32 	%r59, %r94, 1;
	setp.ne.s32 	%p10, %r59, %r5;
	mov.b32 	%r96, 32;
	@%p10 bra 	$L__BB3_11;
	rem.u32 	%r60, %r6, %r7;
	add.s32 	%r96, %r60, 1;
$L__BB3_11:
	setp.ne.s32 	%p11, %r8, 0;
	setp.ge.u32 	%p12, %r1, %r96;
	or.pred  	%p13, %p11, %p12;
	@%p13 bra 	$L__BB3_13;
	add.s32 	%r62, %r93, -32;
	mul.wide.u32 	%rd12, %r62, 4;
	add.s64 	%rd13, %rd2, %rd12;
	ld.global.u32 	%r63, [%rd13];
	st.shared.u32 	[%r9], %r63;
$L__BB3_13:
	setp.ge.u32 	%p14, %r2, %r41;
	bar.sync 	0;
	setp.ge.u32 	%p15, %r8, %r96;
	or.pred  	%p16, %p14, %p15;
	@%p16 bra 	$L__BB3_15;
	ld.shared.u32 	%r65, [%r10];
	mad.lo.s32 	%r66, %r65, %r41, %r2;
	mul.wide.u32 	%rd14, %r66, 4;
	add.s64 	%rd15, %rd1, %rd14;
	ld.global.f32 	%f21, [%rd15];
	add.f32 	%f27, %f27, %f21;
$L__BB3_15:
	add.s32 	%r68, %r94, 2;
	setp.ne.s32 	%p17, %r68, %r5;
	mov.b32 	%r97, 32;
	@%p17 bra 	$L__BB3_17;
	rem.u32 	%r69, %r6, %r7;
	add.s32 	%r97, %r69, 1;
$L__BB3_17:
	setp.ne.s32 	%p18, %r8, 0;
	setp.ge.u32 	%p19, %r1, %r97;
	or.pred  	%p20, %p18, %p19;
	@%p20 bra 	$L__BB3_19;
	mul.wide.u32 	%rd16, %r93, 4;
	add.s64 	%rd17, %rd2, %rd16;
	ld.global.u32 	%r71, [%rd17];
	st.shared.u32 	[%r9], %r71;
$L__BB3_19:
	setp.ge.u32 	%p21, %r2, %r41;
	bar.sync 	0;
	setp.ge.u32 	%p22, %r8, %r97;
	or.pred  	%p23, %p21, %p22;
	@%p23 bra 	$L__BB3_21;
	ld.shared.u32 	%r73, [%r10];
	mad.lo.s32 	%r74, %r73, %r41, %r2;
	mul.wide.u32 	%rd18, %r74, 4;
	add.s64 	%rd19, %rd1, %rd18;
	ld.global.f32 	%f22, [%rd19];
	add.f32 	%f27, %f27, %f22;
$L__BB3_21:
	add.s32 	%r76, %r94, 3;
	setp.ne.s32 	%p24, %r76, %r5;
	mov.b32 	%r98, 32;
	@%p24 bra 	$L__BB3_23;
	rem.u32 	%r77, %r6, %r7;
	add.s32 	%r98, %r77, 1;
$L__BB3_23:
	setp.ne.s32 	%p25, %r8, 0;
	setp.ge.u32 	%p26, %r1, %r98;
	or.pred  	%p27, %p25, %p26;
	@%p27 bra 	$L__BB3_25;
	add.s32 	%r79, %r93, 32;
	mul.wide.u32 	%rd20, %r79, 4;
	add.s64 	%rd21, %rd2, %rd20;
	ld.global.u32 	%r80, [%rd21];
	st.shared.u32 	[%r9], %r80;
$L__BB3_25:
	setp.ge.u32 	%p28, %r2, %r41;
	bar.sync 	0;
	setp.ge.u32 	%p29, %r8, %r98;
	or.pred  	%p30, %p28, %p29;
	@%p30 bra 	$L__BB3_27;
	ld.shared.u32 	%r82, [%r10];
	mad.lo.s32 	%r83, %r82, %r41, %r2;
	mul.wide.u32 	%rd22, %r83, 4;
	add.s64 	%rd23, %rd1, %rd22;
	ld.global.f32 	%f23, [%rd23];
	add.f32 	%f27, %f27, %f23;
$L__BB3_27:
	add.s32 	%r94, %r94, 4;
	add.s32 	%r93, %r93, 128;
	add.s32 	%r92, %r92, 4;
	setp.ne.s32 	%p31, %r94, %r99;
	@%p31 bra 	$L__BB3_3;
$L__BB3_28:
	setp.eq.s32 	%p32, %r11, 0;
	@%p32 bra 	$L__BB3_37;
	shl.b32 	%r84, %r99, 5;
	add.s32 	%r102, %r1, %r84;
	sub.s32 	%r101, %r99, %r4;
	neg.s32 	%r100, %r11;
$L__BB3_30:
	.pragma "nounroll";
	add.s32 	%r101, %r101, 1;
	setp.ne.s32 	%p33, %r101, 0;
	mov.b32 	%r103, 32;
	@%p33 bra 	$L__BB3_32;
	rem.u32 	%r86, %r6, %r7;
	add.s32 	%r103, %r86, 1;
$L__BB3_32:
	setp.ne.s32 	%p34, %r8, 0;
	setp.ge.u32 	%p35, %r1, %r103;
	or.pred  	%p36, %p34, %p35;
	@%p36 bra 	$L__BB3_34;
	mul.wide.u32 	%rd24, %r102, 4;
	add.s64 	%rd25, %rd2, %rd24;
	ld.global.u32 	%r88, [%rd25];
	st.shared.u32 	[%r9], %r88;
$L__BB3_34:
	setp.ge.u32 	%p37, %r2, %r41;
	bar.sync 	0;
	setp.ge.u32 	%p38, %r8, %r103;
	or.pred  	%p39, %p37, %p38;
	@%p39 bra 	$L__BB3_36;
	ld.shared.u32 	%r90, [%r10];
	mad.lo.s32 	%r91, %r90, %r41, %r2;
	mul.wide.u32 	%rd26, %r91, 4;
	add.s64 	%rd27, %rd1, %rd26;
	ld.global.f32 	%f24, [%rd27];
	add.f32 	%f27, %f27, %f24;
$L__BB3_36:
	add.s32 	%r102, %r102, 32;
	add.s32 	%r100, %r100, 1;
	setp.ne.s32 	%p40, %r100, 0;
	@%p40 bra 	$L__BB3_30;
$L__BB3_37:
	setp.ge.u32 	%p41, %r2, %r41;
	@%p41 bra 	$L__BB3_39;
	cvta.to.global.u64 	%rd28, %rd3;
	mul.wide.u32 	%rd29, %r2, 4;
	add.s64 	%rd30, %rd28, %rd29;
	atom.global.add.f32 	%f25, [%rd30], %f27;
$L__BB3_39:
	ret;

}
	// .globl	_Z19dense2DSharedAtomicjPKjS0_PKfPf
.visible .entry _Z19dense2DSharedAtomicjPKjS0_PKfPf(
	.param .u32 _Z19dense2DSharedAtomicjPKjS0_PKfPf_param_0,
	.param .u64 .ptr .align 1 _Z19dense2DSharedAtomicjPKjS0_PKfPf_param_1,
	.param .u64 .ptr .align 1 _Z19dense2DSharedAtomicjPKjS0_PKfPf_param_2,
	.param .u64 .ptr .align 1 _Z19dense2DSharedAtomicjPKjS0_PKfPf_param_3,
	.param .u64 .ptr .align 1 _Z19dense2DSharedAtomicjPKjS0_PKfPf_param_4
)
{
	.reg .pred 	%p<45>;
	.reg .b32 	%r<93>;
	.reg .b32 	%f<39>;
	.reg .b64 	%rd<31>;
	// demoted variable
	.shared .align 4 .b8 _ZZ19dense2DSharedAtomicjPKjS0_PKfPfE7s_spike[128];
	// demoted variable
	.shared .align 4 .b8 _ZZ19dense2DSharedAtomicjPKjS0_PKfPfE8s_output[128];
	ld.param.u32 	%r36, [_Z19dense2DSharedAtomicjPKjS0_PKfPf_param_0];
	ld.param.u64 	%rd4, [_Z19dense2DSharedAtomicjPKjS0_PKfPf_param_1];
	ld.param.u64 	%rd5, [_Z19dense2DSharedAtomicjPKjS0_PKfPf_param_2];
	ld.param.u64 	%rd6, [_Z19dense2DSharedAtomicjPKjS0_PKfPf_param_3];
	ld.param.u64 	%rd3, [_Z19dense2DSharedAtomicjPKjS0_PKfPf_param_4];
	cvta.to.global.u64 	%rd1, %rd6;
	cvta.to.global.u64 	%rd2, %rd5;
	cvta.to.global.u64 	%rd7, %rd4;
	mov.u32 	%r1, %tid.x;
	mov.u32 	%r37, %ctaid.x;
	shl.b32 	%r38, %r37, 5;
	add.s32 	%r2, %r38, %r1;
	ld.global.u32 	%r39, [%rd7];
	add.s32 	%r3, %r39, 31;
	shr.u32 	%r4, %r3, 5;
	mov.u32 	%r5, %tid.y;
	setp.ne.s32 	%p1, %r5, 0;
	shl.b32 	%r40, %r1, 2;
	mov.u32 	%r41, _ZZ19dense2DSharedAtomicjPKjS0_PKfPfE8s_output;
	add.s32 	%r6, %r41, %r40;
	@%p1 bra 	$L__BB4_2;
	mov.b32 	%r42, 0;
	st.shared.u32 	[%r6], %r42;
$L__BB4_2:
	bar.sync 	0;
	setp.lt.u32 	%p2, %r3, 32;
	mov.f32 	%f30, 0f00000000;
	@%p2 bra 	$L__BB4_29;
	add.s32 	%r7, %r4, -1;
	and.b32  	%r44, %r3, 31;
	add.s32 	%r8, %r44, 1;
	mov.u32 	%r46, _ZZ19dense2DSharedAtomicjPKjS0_PKfPfE7s_spike;
	add.s32 	%r9, %r46, %r40;
	shl.b32 	%r47, %r5, 2;
	add.s32 	%r10, %r46, %r47;
	and.b32  	%r11, %r4, 3;
	setp.lt.u32 	%p3, %r7, 3;
	mov.f32 	%f30, 0f00000000;
	mov.b32 	%r89, 0;
	@%p3 bra 	$L__BB4_22;
	and.b32  	%r89, %r4, 134217724;
	add.s32 	%r87, %r1, 64;
	neg.s32 	%r86, %r4;
	mov.f32 	%f30, 0f00000000;
	mov.b32 	%r88, 0;
$L__BB4_5:
	setp.ne.s32 	%p4, %r5, 0;
	setp.eq.s32 	%p5, %r86, -1;
	selp.b32 	%r49, %r8, 32, %p5;
	setp.ge.u32 	%p6, %r1, %r49;
	or.pred  	%p7, %p4, %p6;
	@%p7 bra 	$L__BB4_7;
	add.s32 	%r51, %r87, -64;
	mul.wide.u32 	%rd8, %r51, 4;
	add.s64 	%rd9, %rd2, %rd8;
	ld.global.u32 	%r52, [%rd9];
	st.shared.u32 	[%r9], %r52;
$L__BB4_7:
	setp.ge.u32 	%p8, %r2, %r36;
	bar.sync 	0;
	setp.ge.u32 	%p9, %r5, %r49;
	or.pred  	%p10, %p8, %p9;
	@%p10 bra 	$L__BB4_9;
	ld.shared.u32 	%r54, [%r10];
	mad.lo.s32 	%r55, %r54, %r36, %r2;
	mul.wide.u32 	%rd10, %r55, 4;
	add.s64 	%rd11, %rd1, %rd10;
	ld.global.f32 	%f20, [%rd11];
	add.f32 	%f30, %f30, %f20;
$L__BB4_9:
	setp.ne.s32 	%p11, %r5, 0;
	add.s32 	%r56, %r88, 1;
	setp.eq.s32 	%p12, %r56, %r7;
	selp.b32 	%r57, %r8, 32, %p12;
	setp.ge.u32 	%p13, %r1, %r57;
	or.pred  	%p14, %p11, %p13;
	@%p14 bra 	$L__BB4_11;
	add.s32 	%r59, %r87, -32;
	mul.wide.u32 	%rd12, %r59, 4;
	add.s64 	%rd13, %rd2, %rd12;
	ld.global.u32 	%r60, [%rd13];
	st.shared.u32 	[%r9], %r60;
$L__BB4_11:
	setp.ge.u32 	%p15, %r2, %r36;
	bar.sync 	0;
	setp.ge.u32 	%p16, %r5, %r57;
	or.pred  	%p17, %p15, %p16;
	@%p17 bra 	$L__BB4_13;
	ld.shared.u32 	%r62, [%r10];
	mad.lo.s32 	%r63, %r62, %r36, %r2;
	mul.wide.u32 	%rd14, %r63, 4;
	add.s64 	%rd15, %rd1, %rd14;
	ld.global.f32 	%f21, [%rd15];
	add.f32 	%f30, %f30, %f21;
$L__BB4_13:
	setp.ne.s32 	%p18, %r5, 0;
	add.s32 	%r64, %r88, 2;
	setp.eq.s32 	%p19, %r64, %r7;
	selp.b32 	%r65, %r8, 32, %p19;
	setp.ge.u32 	%p20, %r1, %r65;
	or.pred  	%p21, %p18, %p20;
	@%p21 bra 	$L__BB4_15;
	mul.wide.u32 	%rd16, %r87, 4;
	add.s64 	%rd17, %rd2, %rd16;
	ld.global.u32 	%r67, [%rd17];
	st.shared.u32 	[%r9], %r67;
$L__BB4_15:
	setp.ge.u32 	%p22, %r2, %r36;
	bar.sync 	0;
	setp.ge.u32 	%p23, %r5, %r65;
	or.pred  	%p24, %p22, %p23;
	@%p24 bra 	$L__BB4_17;
	ld.shared.u32 	%r69, [%r10];
	mad.lo.s32 	%r70, %r69, %r36, %r2;
	mul.wide.u32 	%rd18, %r70, 4;
	add.s64 	%rd19, %rd1, %rd18;
	ld.global.f32 	%f22, [%rd19];
	add.f32 	%f30, %f30, %f22;
$L__BB4_17:
	setp.ne.s32 	%p25, %r5, 0;
	add.s32 	%r71, %r88, 3;
	setp.eq.s32 	%p26, %r71, %r7;
	selp.b32 	%r72, %r8, 32, %p26;
	setp.ge.u32 	%p27, %r1, %r72;
	or.pred  	%p28, %p25, %p27;
	@%p28 bra 	$L__BB4_19;
	add.s32 	%r74, %r87, 32;
	mul.wide.u32 	%rd20, %r74, 4;
	add.s64 	%rd21, %rd2, %rd20;
	ld.global.u32 	%r75, [%rd21];
	st.shared.u32 	[%r9], %r75;
$L__BB4_19:
	setp.ge.u32 	%p29, %r2, %r36;
	bar.sync 	0;
	setp.ge.u32 	%p30, %r5, %r72;
	or.pred  	%p31, %p29, %p30;
	@%p31 bra 	$L__BB4_21;
	ld.shared.u32 	%r77, [%r10];
	mad.lo.s32 	%r78, %r77, %r36, %r2;
	mul.wide.u32 	%rd22, %r78, 4;
	add.s64 	%rd23, %rd1, %rd22;
	ld.global.f32 	%f23, [%rd23];
	add.f32 	%f30, %f30, %f23;
$L__BB4_21:
	add.s32 	%r88, %r88, 4;
	add.s32 	%r87, %r87, 128;
	add.s32 	%r86, %r86, 4;
	setp.ne.s32 	%p32, %r88, %r89;
	@%p32 bra 	$L__BB4_5;
$L__BB4_22:
	setp.eq.s32 	%p33, %r11, 0;
	@%p33 bra 	$L__BB4_29;
	shl.b32 	%r79, %r89, 5;
	add.s32 	%r92, %r1, %r79;
	sub.s32 	%r91, %r89, %r4;
	neg.s32 	%r90, %r11;
$L__BB4_24:
	.pragma "nounroll";
	setp.ne.s32 	%p34, %r5, 0;
	add.s32 	%r91, %r91, 1;
	setp.eq.s32 	%p35, %r91, 0;
	selp.b32 	%r80, %r8, 32, %p35;
	setp.ge.u32 	%p36, %r1, %r80;
	or.pred  	%p37, %p34, %p36;
	@%p37 bra 	$L__BB4_26;
	mul.wide.u32 	%rd24, %r92, 4;
	add.s64 	%rd25, %rd2, %rd24;
	ld.global.u32 	%r82, [%rd25];
	st.shared.u32 	[%r9], %r82;
$L__BB4_26:
	setp.ge.u32 	%p38, %r2, %r36;
	bar.sync 	0;
	setp.ge.u32 	%p39, %r5, %r80;
	or.pred  	%p40, %p38, %p39;
	@%p40 bra 	$L__BB4_28;
	ld.shared.u32 	%r84, [%r10];
	mad.lo.s32 	%r85, %r84, %r36, %r2;
	mul.wide.u32 	%rd26, %r85, 4;
	add.s64 	%rd27, %rd1, %rd26;
	ld.global.f32 	%f24, [%rd27];
	add.f32 	%f30, %f30, %f24;
$L__BB4_28:
	add.s32 	%r92, %r92, 32;
	add.s32 	%r90, %r90, 1;
	setp.ne.s32 	%p41, %r90, 0;
	@%p41 bra 	$L__BB4_24;
$L__BB4_29:
	setp.ne.s32 	%p42, %r5, 0;
	atom.shared.add.f32 	%f25, [%r6], %f30;
	bar.sync 	0;
	setp.ge.u32 	%p43, %r2, %r36;
	or.pred  	%p44, %p42, %p43;
	@%p44 bra 	$L__BB4_31;
	ld.shared.f32 	%f26, [%r6];
	cvta.to.global.u64 	%rd28, %rd3;
	mul.wide.u32 	%rd29, %r2, 4;
	add.s64 	%rd30, %rd28, %rd29;
	ld.global.f32 	%f27, [%rd30];
	add.f32 	%f28, %f26, %f27;
	st.global.f32 	[%rd30], %f28;
$L__BB4_31:
	ret;

}
	// .globl	_Z18dense2DWarpShufflejPKjS0_PKfPf
.visible .entry _Z18dense2DWarpShufflejPKjS0_PKfPf(
	.param .u32 _Z18dense2DWarpShufflejPKjS0_PKfPf_param_0,
	.param .u64 .ptr .align 1 _Z18dense2DWarpShufflejPKjS0_PKfPf_param_1,
	.param .u64 .ptr .align 1 _Z18dense2DWarpShufflejPKjS0_PKfPf_param_2,
	.param .u64 .ptr .align 1 _Z18dense2DWarpShufflejPKjS0_PKfPf_param_3,
	.param .u64 .ptr .align 1 _Z18dense2DWarpShufflejPKjS0_PKfPf_param_4
)
{
	.reg .pred 	%p<49>;
	.reg .b32 	%r<110>;
	.reg .b32 	%f<48>;
	.reg .b64 	%rd<31>;
	// demoted variable
	.shared .align 4 .b8 _ZZ18dense2DWarpShufflejPKjS0_PKfPfE7s_spike[128];
	// demoted variable
	.shared .align 4 .b8 _ZZ18dense2DWarpShufflejPKjS0_PKfPfE8s_output[4096];
	ld.param.u32 	%r37, [_Z18dense2DWarpShufflejPKjS0_PKfPf_param_0];
	ld.param.u64 	%rd4, [_Z18dense2DWarpShufflejPKjS0_PKfPf_param_1];
	ld.param.u64 	%rd5, [_Z18dense2DWarpShufflejPKjS0_PKfPf_param_2];
	ld.param.u64 	%rd6, [_Z18dense2DWarpShufflejPKjS0_PKfPf_param_3];
	ld.param.u64 	%rd3, [_Z18dense2DWarpShufflejPKjS0_PKfPf_param_4];
	cvta.to.global.u64 	%rd1, %rd6;
	cvta.to.global.u64 	%rd2, %rd5;
	cvta.to.global.u64 	%rd7, %rd4;
	mov.u32 	%r1, %tid.x;
	mov.u32 	%r38, %ctaid.x;
	shl.b32 	%r2, %r38, 5;
	add.s32 	%r3, %r2, %r1;
	ld.global.u32 	%r39, [%rd7];
	add.s32 	%r4, %r39, 31;
	shr.u32 	%r5, %r4, 5;
	setp.lt.u32 	%p1, %r4, 32;
	mov.f32 	%f39, 0f00000000;
	@%p1 bra 	$L__BB5_27;
	add.s32 	%r6, %r5, -1;
	and.b32  	%r41, %r4, 31;
	add.s32 	%r7, %r41, 1;
	mov.u32 	%r8, %tid.y;
	shl.b32 	%r42, %r1, 2;
	mov.u32 	%r43, _ZZ18dense2DWarpShufflejPKjS0_PKfPfE7s_spike;
	add.s32 	%r9, %r43, %r42;
	shl.b32 	%r44, %r8, 2;
	add.s32 	%r10, %r43, %r44;
	and.b32  	%r11, %r5, 3;
	setp.lt.u32 	%p2, %r6, 3;
	mov.f32 	%f39, 0f00000000;
	mov.b32 	%r106, 0;
	@%p2 bra 	$L__BB5_20;
	and.b32  	%r106, %r5, 134217724;
	add.s32 	%r104, %r1, 64;
	neg.s32 	%r103, %r5;
	mov.f32 	%f39, 0f00000000;
	mov.b32 	%r105, 0;
$L__BB5_3:
	setp.ne.s32 	%p3, %r8, 0;
	setp.eq.s32 	%p4, %r103, -1;
	selp.b32 	%r46, %r7, 32, %p4;
	setp.ge.u32 	%p5, %r1, %r46;
	or.pred  	%p6, %p3, %p5;
	@%p6 bra 	$L__BB5_5;
	add.s32 	%r48, %r104, -64;
	mul.wide.u32 	%rd8, %r48, 4;
	add.s64 	%rd9, %rd2, %rd8;
	ld.global.u32 	%r49, [%rd9];
	st.shared.u32 	[%r9], %r49;
$L__BB5_5:
	setp.ge.u32 	%p7, %r3, %r37;
	bar.sync 	0;
	setp.ge.u32 	%p8, %r8, %r46;
	or.pred  	%p9, %p7, %p8;
	@%p9 bra 	$L__BB5_7;
	ld.shared.u32 	%r51, [%r10];
	mad.lo.s32 	%r52, %r51, %r37, %r3;
	mul.wide.u32 	%rd10, %r52, 4;
	add.s64 	%rd11, %rd1, %rd10;
	ld.global.f32 	%f21, [%rd11];
	add.f32 	%f39, %f39, %f21;
$L__BB5_7:
	setp.ne.s32 	%p10, %r8, 0;
	add.s32 	%r53, %r105, 1;
	setp.eq.s32 	%p11, %r53, %r6;
	selp.b32 	%r54, %r7, 32, %p11;
	setp.ge.u32 	%p12, %r1, %r54;
	or.pred  	%p13, %p10, %p12;
	@%p13 bra 	$L__BB5_9;
	add.s32 	%r56, %r104, -32;
	mul.wide.u32 	%rd12, %r56, 4;
	add.s64 	%rd13, %rd2, %rd12;
	ld.global.u32 	%r57, [%rd13];
	st.shared.u32 	[%r9], %r57;
$L__BB5_9:
	setp.ge.u32 	%p14, %r3, %r37;
	bar.sync 	0;
	setp.ge.u32 	%p15, %r8, %r54;
	or.pred  	%p16, %p14, %p15;
	@%p16 bra 	$L__BB5_11;
	ld.shared.u32 	%r59, [%r10];
	mad.lo.s32 	%r60, %r59, %r37, %r3;
	mul.wide.u32 	%rd14, %r60, 4;
	add.s64 	%rd15, %rd1, %rd14;
	ld.global.f32 	%f22, [%rd15];
	add.f32 	%f39, %f39, %f22;
$L__BB5_11:
	setp.ne.s32 	%p17, %r8, 0;
	add.s32 	%r61, %r105, 2;
	setp.eq.s32 	%p18, %r61, %r6;
	selp.b32 	%r62, %r7, 32, %p18;
	setp.ge.u32 	%p19, %r1, %r62;
	or.pred  	%p20, %p17, %p19;
	@%p20 bra 	$L__BB5_13;
	mul.wide.u32 	%rd16, %r104, 4;
	add.s64 	%rd17, %rd2, %rd16;
	ld.global.u32 	%r64, [%rd17];
	st.shared.u32 	[%r9], %r64;
$L__BB5_13:
	setp.ge.u32 	%p21, %r3, %r37;
	bar.sync 	0;
	setp.ge.u32 	%p22, %r8, %r62;
	or.pred  	%p23, %p21, %p22;
	@%p23 bra 	$L__BB5_15;
	ld.shared.u32 	%r66, [%r10];
	mad.lo.s32 	%r67, %r66, %r37, %r3;
	mul.wide.u32 	%rd18, %r67, 4;
	add.s64 	%rd19, %rd1, %rd18;
	ld.global.f32 	%f23, [%rd19];
	add.f32 	%f39, %f39, %f23;
$L__BB5_15:
	setp.ne.s32 	%p24, %r8, 0;
	add.s32 	%r68, %r105, 3;
	setp.eq.s32 	%p25, %r68, %r6;
	selp.b32 	%r69, %r7, 32, %p25;
	setp.ge.u32 	%p26, %r1, %r69;
	or.pred  	%p27, %p24, %p26;
	@%p27 bra 	$L__BB5_17;
	add.s32 	%r71, %r104, 32;
	mul.wide.u32 	%rd20, %r71, 4;
	add.s64 	%rd21, %rd2, %rd20;
	ld.global.u32 	%r72, [%rd21];
	st.shared.u32 	[%r9], %r72;
$L__BB5_17:
	setp.ge.u32 	%p28, %r3, %r37;
	bar.sync 	0;
	setp.ge.u32 	%p29, %r8, %r69;
	or.pred  	%p30, %p28, %p29;
	@%p30 bra 	$L__BB5_19;
	ld.shared.u32 	%r74, [%r10];
	mad.lo.s32 	%r75, %r74, %r37, %r3;
	mul.wide.u32 	%rd22, %r75, 4;
	add.s64 	%rd23, %rd1, %rd22;
	ld.global.f32 	%f24, [%rd23];
	add.f32 	%f39, %f39, %f24;
$L__BB5_19:
	add.s32 	%r105, %r105, 4;
	add.s32 	%r104, %r104, 128;
	add.s32 	%r103, %r103, 4;
	setp.ne.s32 	%p31, %r105, %r106;
	@%p31 bra 	$L__BB5_3;
$L__BB5_20:
	setp.eq.s32 	%p32, %r11, 0;
	@%p32 bra 	$L__BB5_27;
	shl.b32 	%r76, %r106, 5;
	add.s32 	%r109, %r1, %r76;
	sub.s32 	%r108, %r106, %r5;
	neg.s32 	%r107, %r11;
$L__BB5_22:
	.pragma "nounroll";
	setp.ne.s32 	%p33, %r8, 0;
	add.s32 	%r108, %r108, 1;
	setp.eq.s32 	%p34, %r108, 0;
	selp.b32 	%r77, %r7, 32, %p34;
	setp.ge.u32 	%p35, %r1, %r77;
	or.pred  	%p36, %p33, %p35;
	@%p36 bra 	$L__BB5_24;
	mul.wide.u32 	%rd24, %r109, 4;
	add.s64 	%rd25, %rd2, %rd24;
	ld.global.u32 	%r79, [%rd25];
	st.shared.u32 	[%r9], %r79;
$L__BB5_24:
	setp.ge.u32 	%p37, %r3, %r37;
	bar.sync 	0;
	setp.ge.u32 	%p38, %r8, %r77;
	or.pred  	%p39, %p37, %p38;
	@%p39 bra 	$L__BB5_26;
	ld.shared.u32 	%r81, [%r10];
	mad.lo.s32 	%r82, %r81, %r37, %r3;
	mul.wide.u32 	%rd26, %r82, 4;
	add.s64 	%rd27, %rd1, %rd26;
	ld.global.f32 	%f25, [%rd27];
	add.f32 	%f39, %f39, %f25;
$L__BB5_26:
	add.s32 	%r109, %r109, 32;
	add.s32 	%r107, %r107, 1;
	setp.ne.s32 	%p40, %r107, 0;
	@%p40 bra 	$L__BB5_22;
$L__BB5_27:
	shl.b32 	%r83, %r1, 7;
	mov.u32 	%r84, _ZZ18dense2DWarpShufflejPKjS0_PKfPfE8s_output;
	add.s32 	%r85, %r84, %r83;
	mov.u32 	%r86, %tid.y;
	shl.b32 	%r87, %r86, 2;
	add.s32 	%r88, %r85, %r87;
	st.shared.f32 	[%r88], %f39;
	bar.sync 	0;
	shl.b32 	%r89, %r86, 7;
	add.s32 	%r90, %r84, %r89;
	shl.b32 	%r91, %r1, 2;
	add.s32 	%r92, %r90, %r91;
	ld.shared.f32 	%f26, [%r92];
	mov.b32 	%r93, %f26;
	shfl.sync.down.b32	%r94|%p41, %r93, 16, 31, -1;
	mov.b32 	%f27, %r94;
	add.f32 	%f28, %f26, %f27;
	mov.b32 	%r95, %f28;
	shfl.sync.down.b32	%r96|%p42, %r95, 8, 31, -1;
	mov.b32 	%f29, %r96;
	add.f32 	%f30, %f28, %f29;
	mov.b32 	%r97, %f30;
	shfl.sync.down.b32	%r98|%p43, %r97, 4, 31, -1;
	mov.b32 	%f31, %r98;
	add.f32 	%f32, %f30, %f31;
	mov.b32 	%r99, %f32;
	shfl.sync.down.b32	%r100|%p44, %r99, 2, 31, -1;
	mov.b32 	%f33, %r100;
	add.f32 	%f34, %f32, %f33;
	mov.b32 	%r101, %f34;
	shfl.sync.down.b32	%r102|%p45, %r101, 1, 31, -1;
	mov.b32 	%f35, %r102;
	add.f32 	%f16, %f34, %f35;
	add.s32 	%r36, %r2, %r86;
	setp.ge.u32 	%p46, %r36, %r37;
	setp.ne.s32 	%p47, %r1, 0;
	or.pred  	%p48, %p47, %p46;
	@%p48 bra 	$L__BB5_29;
	cvta.to.global.u64 	%rd28, %rd3;
	mul.wide.u32 	%rd29, %r36, 4;
	add.s64 	%rd30, %rd28, %rd29;
	ld.global.f32 	%f36, [%rd30];
	add.f32 	%f37, %f16, %f36;
	st.global.f32 	[%rd30], %f37;
$L__BB5_29:
	ret;

}
	// .globl	_Z14initRandomSeedI17curandStateXORWOWEvjjPT_
.visible .entry _Z14initRandomSeedI17curandStateXORWOWEvjjPT_(
	.param .u32 _Z14initRandomSeedI17curandStateXORWOWEvjjPT__param_0,
	.param .u32 _Z14initRandomSeedI17curandStateXORWOWEvjjPT__param_1,
	.param .u64 .ptr .align 1 _Z14initRandomSeedI17curandStateXORWOWEvjjPT__param_2
)
{
	.reg .pred 	%p<25>;
	.reg .b32 	%r<409>;
	.reg .b64 	%rd<18>;

	ld.param.u32 	%r184, [_Z14initRandomSeedI17curandStateXORWOWEvjjPT__param_0];
	ld.param.u32 	%r185, [_Z14initRandomSeedI17curandStateXORWOWEvjjPT__param_1];
	ld.param.u64 	%rd8, [_Z14initRandomSeedI17curandStateXORWOWEvjjPT__param_2];
	mov.u32 	%r186, %tid.x;
	mov.u32 	%r187, %ctaid.x;
	shl.b32 	%r188, %r187, 5;
	add.s32 	%r1, %r188, %r186;
	setp.ge.u32 	%p1, %r1, %r185;
	@%p1 bra 	$L__BB6_44;
	cvta.to.global.u64 	%rd9, %rd8;
	add.s32 	%r2, %r184, %r1;
	mul.wide.s32 	%rd10, %r1, 48;
	add.s64 	%rd1, %rd9, %rd10;
	mov.b32 	%r189, 971658798;
	mov.b32 	%r190, 210068785;
	st.global.v2.u32 	[%rd1], {%r190, %r189};
	mov.b32 	%r191, -123459836;
	mov.b32 	%r192, 655678716;
	st.global.v2.u32 	[%rd1+8], {%r192, %r191};
	mov.b32 	%r193, 853985330;
	mov.b32 	%r194, -589760388;
	st.global.v2.u32 	[%rd1+16], {%r194, %r193};
	setp.eq.s32 	%p2, %r2, 0;
	@%p2 bra 	$L__BB6_43;
	cvt.u64.u32 	%rd17, %r2;
	mov.b32 	%r315, 0;
	mov.u64 	%rd12, precalc_xorwow_matrix;
$L__BB6_3:
	and.b64  	%rd4, %rd17, 3;
	setp.eq.s64 	%p3, %rd4, 0;
	@%p3 bra 	$L__BB6_42;
	mul.wide.u32 	%rd11, %r315, 3200;
	add.s64 	%rd5, %rd12, %rd11;
	cvt.u32.u64 	%r4, %rd4;
	mov.b32 	%r316, 0;
$L__BB6_5:
	mov.b32 	%r329, 0;
	mov.u32 	%r330, %r329;
	mov.u32 	%r331, %r329;
	mov.u32 	%r332, %r329;
	mov.u32 	%r333, %r329;
	mov.u32 	%r322, %r329;
$L__BB6_6:
	mul.wide.u32 	%rd13, %r322, 4;
	add.s64 	%rd14, %rd1, %rd13;
	ld.global.u32 	%r12, [%rd14+4];
	shl.b32 	%r13, %r322, 5;
	mov.b32 	%r328, 0;
$L__BB6_7:
	.pragma "nounroll";
	shr.u32 	%r199, %r12, %r328;
	and.b32  	%r200, %r199, 1;
	setp.eq.b32 	%p4, %r200, 1;
	not.pred 	%p5, %p4;
	add.s32 	%r201, %r13, %r328;
	mul.lo.s32 	%r202, %r201, 5;
	mul.wide.u32 	%rd15, %r202, 4;
	add.s64 	%rd6, %rd5, %rd15;
	@%p5 bra 	$L__BB6_9;
	ld.global.u32 	%r203, [%rd6];
	xor.b32  	%r333, %r333, %r203;
	ld.global.u32 	%r204, [%rd6+4];
	xor.b32  	%r332, %r332, %r204;
	ld.global.u32 	%r205, [%rd6+8];
	xor.b32  	%r331, %r331, %r205;
	ld.global.u32 	%r206, [%rd6+12];
	xor.b32  	%r330, %r330, %r206;
	ld.global.u32 	%r207, [%rd6+16];
	xor.b32  	%r329, %r329, %r207;
$L__BB6_9:
	and.b32  	%r209, %r199, 2;
	setp.eq.s32 	%p6, %r209, 0;
	@%p6 bra 	$L__BB6_11;
	ld.global.u32 	%r210, [%rd6+20];
	xor.b32  	%r333, %r333, %r210;
	ld.global.u32 	%r211, [%rd6+24];
	xor.b32  	%r332, %r332, %r211;
	ld.global.u32 	%r212, [%rd6+28];
	xor.b32  	%r331, %r331, %r212;
	ld.global.u32 	%r213, [%rd6+32];
	xor.b32  	%r330, %r330, %r213;
	ld.global.u32 	%r214, [%rd6+36];
	xor.b32  	%r329, %r329, %r214;
$L__BB6_11:
	and.b32  	%r216, %r199, 4;
	setp.eq.s32 	%p7, %r216, 0;
	@%p7 bra 	$L__BB6_13;
	ld.global.u32 	%r217, [%rd6+40];
	xor.b32  	%r333, %r333, %r217;
	ld.global.u32 	%r218, [%rd6+44];
	xor.b32  	%r332, %r332, %r218;
	ld.global.u32 	%r219, [%rd6+48];
	xor.b32  	%r331, %r331, %r219;
	ld.global.u32 	%r220, [%rd6+52];
	xor.b32  	%r330, %r330, %r220;
	ld.global.u32 	%r221, [%rd6+56];
	xor.b32  	%r329, %r329, %r221;
$L__BB6_13:
	and.b32  	%r223, %r199, 8;
	setp.eq.s32 	%p8, %r223, 0;
	@%p8 bra 	$L__BB6_15;
	ld.global.u32 	%r224, [%rd6+60];
	xor.b32  	%r333, %r333, %r224;
	ld.global.u32 	%r225, [%rd6+64];
	xor.b32  	%r332, %r332, %r225;
	ld.global.u32 	%r226, [%rd6+68];
	xor.b32  	%r331, %r331, %r226;
	ld.global.u32 	%r227, [%rd6+72];
	xor.b32  	%r330, %r330, %r227;
	ld.global.u32 	%r228, [%rd6+76];
	xor.b32  	%r329, %r329, %r228;
$L__BB6_15:
	and.b32  	%r230, %r199, 16;
	setp.eq.s32 	%p9, %r230, 0;
	@%p9 bra 	$L__BB6_17;
	ld.global.u32 	%r231, [%rd6+80];
	xor.b32  	%r333, %r333, %r231;
	ld.global.u32 	%r232, [%rd6+84];
	xor.b32  	%r332, %r332, %r232;
	ld.global.u32 	%r233, [%rd6+88];
	xor.b32  	%r331, %r331, %r233;
	ld.global.u32 	%r234, [%rd6+92];
	xor.b32  	%r330, %r330, %r234;
	ld.global.u32 	%r235, [%rd6+96];
	xor.b32  	%r329, %r329, %r235;
$L__BB6_17:
	and.b32  	%r237, %r199, 32;
	setp.eq.s32 	%p10, %r237, 0;
	@%p10 bra 	$L__BB6_19;
	ld.global.u32 	%r238, [%rd6+100];
	xor.b32  	%r333, %r333, %r238;
	ld.global.u32 	%r239, [%rd6+104];
	xor.b32  	%r332, %r332, %r239;
	ld.global.u32 	%r240, [%rd6+108];
	xor.b32  	%r331, %r331, %r240;
	ld.global.u32 	%r241, [%rd6+112];
	xor.b32  	%r330, %r330, %r241;
	ld.global.u32 	%r242, [%rd6+116];
	xor.b32  	%r329, %r329, %r242;
$L__BB6_19:
	and.b32  	%r244, %r199, 64;
	setp.eq.s32 	%p11, %r244, 0;
	@%p11 bra 	$L__BB6_21;
	ld.global.u32 	%r245, [%rd6+120];
	xor.b32  	%r333, %r333, %r245;
	ld.global.u32 	%r246, [%rd6+124];
	xor.b32  	%r332, %r332, %r246;
	ld.global.u32 	%r247, [%rd6+128];
	xor.b32  	%r331, %r331, %r247;
	ld.global.u32 	%r248, [%rd6+132];
	xor.b32  	%r330, %r330, %r248;
	ld.global.u32 	%r249, [%rd6+136];
	xor.b32  	%r329, %r329, %r249;
$L__BB6_21:
	and.b32  	%r251, %r199, 128;
	setp.eq.s32 	%p12, %r251, 0;
	@%p12 bra 	$L__BB6_23;
	ld.global.u32 	%r252, [%rd6+140];
	xor.b32  	%r333, %r333, %r252;
	ld.global.u32 	%r253, [%rd6+144];
	xor.b32  	%r332, %r332, %r253;
	ld.global.u32 	%r254, [%rd6+148];
	xor.b32  	%r331, %r331, %r254;
	ld.global.u32 	%r255, [%rd6+152];
	xor.b32  	%r330, %r330, %r255;
	ld.global.u32 	%r256, [%rd6+156];
	xor.b32  	%r329, %r329, %r256;
$L__BB6_23:
	and.b32  	%r258, %r199, 256;
	setp.eq.s32 	%p13, %r258, 0;
	@%p13 bra 	$L__BB6_25;
	ld.global.u32 	%r259, [%rd6+160];
	xor.b32  	%r333, %r333, %r259;
	ld.global.u32 	%r260, [%rd6+164];
	xor.b32  	%r332, %r332, %r260;
	ld.global.u32 	%r261, [%rd6+168];
	xor.b32  	%r331, %r331, %r261;
	ld.global.u32 	%r262, [%rd6+172];
	xor.b32  	%r330, %r330, %r262;
	ld.global.u32 	%r263, [%rd6+176];
	xor.b32  	%r329, %r329, %r263;
$L__BB6_25:
	and.b32  	%r265, %r199, 512;
	setp.eq.s32 	%p14, %r265, 0;
	@%p14 bra 	$L__BB6_27;
	ld.global.u32 	%r266, [%rd6+180];
	xor.b32  	%r333, %r333, %r266;
	ld.global.u32 	%r267, [%rd6+184];
	xor.b32  	%r332, %r332, %r267;
	ld.global.u32 	%r268, [%rd6+188];
	xor.b32  	%r331, %r331, %r268;
	ld.global.u32 	%r269, [%rd6+192];
	xor.b32  	%r330, %r330, %r269;
	ld.global.u32 	%r270, [%rd6+196];
	xor.b32  	%r329, %r329, %r270;
$L__BB6_27:
	and.b32  	%r272, %r199, 1024;
	setp.eq.s32 	%p15, %r272, 0;
	@%p15 bra 	$L__BB6_29;
	ld.global.u32 	%r273, [%rd6+200];
	xor.b32  	%r333, %r333, %r273;
	ld.global.u32 	%r274, [%rd6+204];
	xor.b32  	%r332, %r332, %r274;
	ld.global.u32 	%r275, [%rd6+208];
	xor.b32  	%r331, %r331, %r275;
	ld.global.u32 	%r276, [%rd6+212];
	xor.b32  	%r330, %r330, %r276;
	ld.global.u32 	%r277, [%rd6+216];
	xor.b32  	%r329, %r329, %r277;
$L__BB6_29:
	and.b32  	%r279, %r199, 2048;
	setp.eq.s32 	%p16, %r279, 0;
	@%p16 bra 	$L__BB6_31;
	ld.global.u32 	%r280, [%rd6+220];
	xor.b32  	%r333, %r333, %r280;
	ld.global.u32 	%r281, [%rd6+224];
	xor.b32  	%r332, %r332, %r281;
	ld.global.u32 	%r282, [%rd6+228];
	xor.b32  	%r331, %r331, %r282;
	ld.global.u32 	%r283, [%rd6+232];
	xor.b32  	%r330, %r330, %r283;
	ld.global.u32 	%r284, [%rd6+236];
	xor.b32  	%r329, %r329, %r284;
$L__BB6_31:
	and.b32  	%r286, %r199, 4096;
	setp.eq.s32 	%p17, %r286, 0;
	@%p17 bra 	$L__BB6_33;
	ld.global.u32 	%r287, [%rd6+240];
	xor.b32  	%r333, %r333, %r287;
	ld.global.u32 	%r288, [%rd6+244];
	xor.b32  	%r332, %r332, %r288;
	ld.global.u32 	%r289, [%rd6+248];
	xor.b32  	%r331, %r331, %r289;
	ld.global.u32 	%r290, [%rd6+252];
	xor.b32  	%r330, %r330, %r290;
	ld.global.u32 	%r291, [%rd6+256];
	xor.b32  	%r329, %r329, %r291;
$L__BB6_33:
	and.b32  	%r293, %r199, 8192;
	setp.eq.s32 	%p18, %r293, 0;
	@%p18 bra 	$L__BB6_35;
	ld.global.u32 	%r294, [%rd6+260];
	xor.b32  	%r333, %r333, %r294;
	ld.global.u32 	%r295, [%rd6+264];
	xor.b32  	%r332, %r332, %r295;
	ld.global.u32 	%r296, [%rd6+268];
	xor.b32  	%r331, %r331, %r296;
	ld.global.u32 	%r297, [%rd6+272];
	xor.b32  	%r330, %r330, %r297;
	ld.global.u32 	%r298, [%rd6+276];
	xor.b32  	%r329, %r329, %r298;
$L__BB6_35:
	and.b32  	%r300, %r199, 16384;
	setp.eq.s32 	%p19, %r300, 0;
	@%p19 bra 	$L__BB6_37;
	ld.global.u32 	%r301, [%rd6+280];
	xor.b32  	%r333, %r333, %r301;
	ld.global.u32 	%r302, [%rd6+284];
	xor.b32  	%r332, %r332, %r302;
	ld.global.u32 	%r303, [%rd6+288];
	xor.b32  	%r331, %r331, %r303;
	ld.global.u32 	%r304, [%rd6+292];
	xor.b32  	%r330, %r330, %r304;
	ld.global.u32 	%r305, [%rd6+296];
	xor.b32  	%r329, %r329, %r305;
$L__BB6_37:
	and.b32  	%r307, %r199, 32768;
	setp.eq.s32 	%p20, %r307, 0;
	@%p20 bra 	$L__BB6_39;
	ld.global.u32 	%r308, [%rd6+300];
	xor.b32  	%r333, %r333, %r308;
	ld.global.u32 	%r309, [%rd6+304];
	xor.b32  	%r332, %r332, %r309;
	ld.global.u32 	%r310, [%rd6+308];
	xor.b32  	%r331, %r331, %r310;
	ld.global.u32 	%r311, [%rd6+312];
	xor.b32  	%r330, %r330, %r311;
	ld.global.u32 	%r312, [%rd6+316];
	xor.b32  	%r329, %r329, %r312;
$L__BB6_39:
	add.s32 	%r328, %r328, 16;
	setp.ne.s32 	%p21, %r328, 32;
	@%p21 bra 	$L__BB6_7;
	mad.lo.s32 	%r313, %r322, -31, %r13;
	add.s32 	%r322, %r313, 1;
	setp.ne.s32 	%p22, %r322, 5;
	@%p22 bra 	$L__BB6_6;
	st.global.u32 	[%rd1+4], %r333;
	st.global.u32 	[%rd1+8], %r332;
	st.global.u32 	[%rd1+12], %r331;
	st.global.u32 	[%rd1+16], %r330;
	st.global.u32 	[%rd1+20], %r329;
	add.s32 	%r316, %r316, 1;
	setp.lt.u32 	%p23, %r316, %r4;
	@%p23 bra 	$L__BB6_5;
$L__BB6_42:
	shr.u64 	%rd7, %rd17, 2;
	add.s32 	%r315, %r315, 1;
	setp.gt.u64 	%p24, %rd17, 3;
	mov.u64 	%rd17, %rd7;
	@%p24 bra 	$L__BB6_3;
$L__BB6_43:
	mov.b32 	%r314, 0;
	st.global.v2.u32 	[%rd1+24], {%r314, %r314};
	st.global.u32 	[%rd1+32], %r314;
	mov.b64 	%rd16, 0;
	st.global.u64 	[%rd1+40], %rd16;
$L__BB6_44:
	ret;

}


// ===== COMPILED SASS (sm_100) =====

	.target	sm_100

	.elftype	@"ET_EXEC"


//--------------------- .note.nv.tkinfo           --------------------------
	.section	.note.nv.tkinfo,"",@"SHT_NOTE"
	.sectionflags	@"SHF_NOTE_NV_TKINFO"
	.tkinfo
        /*0018*/ 	.word	0x00000002
        /*0030*/ 	.string	""
        /*0030*/ 	.string	"ptxas"
        /*0030*/ 	.string	"Cuda compilation tools, release 13.0, V13.0.88"
        /*0030*/ 	.string	"Build cuda_13.0.r13.0/compiler.36424714_0"
        /*0030*/ 	.string	"-arch sm_100 -m 64 "



//--------------------- .note.nv.cuinfo           --------------------------
	.section	.note.nv.cuinfo,"",@"SHT_NOTE"
	.sectionflags	@"SHF_NOTE_NV_CUINFO"
        /*0018*/ 	.short	0x0002
        /*001a*/ 	.short	0x0064
        /*001c*/ 	.short	0x0082
	.zero		2


//--------------------- .nv.info                  --------------------------
	.section	.nv.info,"",@"SHT_CUDA_INFO"
	.align	4


	//----- nvinfo : EIATTR_REGCOUNT
	.align		4
        /*0000*/ 	.byte	0x04, 0x2f
        /*0002*/ 	.short	(.L_10 - .L_9)
	.align		4
.L_9:
        /*0004*/ 	.word	index@(_Z22initPoissonTimeToSpikejPKfP17curandStateXORWOWPf)
        /*0008*/ 	.word	0x00000014


	//----- nvinfo : EIATTR_FRAME_SIZE
	.align		4
.L_10:
        /*000c*/ 	.byte	0x04, 0x11
        /*000e*/ 	.short	(.L_12 - .L_11)
	.align		4
.L_11:
        /*0010*/ 	.word	index@(_Z22initPoissonTimeToSpikejPKfP17curandStateXORWOWPf)
        /*0014*/ 	.word	0x00000000


	//----- nvinfo : EIATTR_REGCOUNT
	.align		4
.L_12:
        /*0018*/ 	.byte	0x04, 0x2f
        /*001a*/ 	.short	(.L_14 - .L_13)
	.align		4
.L_13:
        /*001c*/ 	.word	index@(_Z7poissonjPKfP17curandStateXORWOWPfPjS4_)
        /*0020*/ 	.word	0x00000018


	//----- nvinfo : EIATTR_FRAME_SIZE
	.align		4
.L_14:
        /*0024*/ 	.byte	0x04, 0x11
        /*0026*/ 	.short	(.L_16 - .L_15)
	.align		4
.L_15:
        /*0028*/ 	.word	index@(_Z7poissonjPKfP17curandStateXORWOWPfPjS4_)
        /*002c*/ 	.word	0x00000000


	//----- nvinfo : EIATTR_REGCOUNT
	.align		4
.L_16:
        /*0030*/ 	.byte	0x04, 0x2f
        /*0032*/ 	.short	(.L_18 - .L_17)
	.align		4
.L_17:
        /*0034*/ 	.word	index@(_Z7dense1DjPKjS0_PKfPf)
        /*0038*/ 	.word	0x00000020


	//----- nvinfo : EIATTR_FRAME_SIZE
	.align		4
.L_18:
        /*003c*/ 	.byte	0x04, 0x11
        /*003e*/ 	.short	(.L_20 - .L_19)
	.align		4
.L_19:
        /*0040*/ 	.word	index@(_Z7dense1DjPKjS0_PKfPf)
        /*0044*/ 	.word	0x00000000


	//----- nvinfo : EIATTR_REGCOUNT
	.align		4
.L_20:
        /*0048*/ 	.byte	0x04, 0x2f
        /*004a*/ 	.short	(.L_22 - .L_21)
	.align		4
.L_21:
        /*004c*/ 	.word	index@(_Z19dense2DGlobalAtomicjPKjS0_PKfPf)
        /*0050*/ 	.word	0x0000001e


	//----- nvinfo : EIATTR_FRAME_SIZE
	.align		4
.L_22:
        /*0054*/ 	.byte	0x04, 0x11
        /*0056*/ 	.short	(.L_24 - .L_23)
	.align		4
.L_23:
        /*0058*/ 	.word	index@(_Z19dense2DGlobalAtomicjPKjS0_PKfPf)
        /*005c*/ 	.word	0x00000000


	//----- nvinfo : EIATTR_REGCOUNT
	.align		4
.L_24:
        /*0060*/ 	.byte	0x04, 0x2f
        /*0062*/ 	.short	(.L_26 - .L_25)
	.align		4
.L_25:
        /*0064*/ 	.word	index@(_Z19dense2DSharedAtomicjPKjS0_PKfPf)
        /*0068*/ 	.word	0x0000001f


	//----- nvinfo : EIATTR_FRAME_SIZE
	.align		4
.L_26:
        /*006c*/ 	.byte	0x04, 0x11
        /*006e*/ 	.short	(.L_28 - .L_27)
	.align		4
.L_27:
        /*0070*/ 	.word	index@(_Z19dense2DSharedAtomicjPKjS0_PKfPf)
        /*0074*/ 	.word	0x00000000


	//----- nvinfo : EIATTR_REGCOUNT
	.align		4
.L_28:
        /*0078*/ 	.byte	0x04, 0x2f
        /*007a*/ 	.short	(.L_30 - .L_29)
	.align		4
.L_29:
        /*007c*/ 	.word	index@(_Z18dense2DWarpShufflejPKjS0_PKfPf)
        /*0080*/ 	.word	0x0000001e


	//----- nvinfo : EIATTR_FRAME_SIZE
	.align		4
.L_30:
        /*0084*/ 	.byte	0x04, 0x11
        /*0086*/ 	.short	(.L_32 - .L_31)
	.align		4
.L_31:
        /*0088*/ 	.word	index@(_Z18dense2DWarpShufflejPKjS0_PKfPf)
        /*008c*/ 	.word	0x00000000


	//----- nvinfo : EIATTR_REGCOUNT
	.align		4
.L_32:
        /*0090*/ 	.byte	0x04, 0x2f
        /*0092*/ 	.short	(.L_34 - .L_33)
	.align		4
.L_33:
        /*0094*/ 	.word	index@(_Z14initRandomSeedI17curandStateXORWOWEvjjPT_)
        /*0098*/ 	.word	0x00000020


	//----- nvinfo : EIATTR_FRAME_SIZE
	.align		4
.L_34:
        /*009c*/ 	.byte	0x04, 0x11
        /*009e*/ 	.short	(.L_36 - .L_35)
	.align		4
.L_35:
        /*00a0*/ 	.word	index@(_Z14initRandomSeedI17curandStateXORWOWEvjjPT_)
        /*00a4*/ 	.word	0x00000000


	//----- nvinfo : EIATTR_MIN_STACK_SIZE
	.align		4
.L_36:
        /*00a8*/ 	.byte	0x04, 0x12
        /*00aa*/ 	.short	(.L_38 - .L_37)
	.align		4
.L_37:
        /*00ac*/ 	.word	index@(_Z14initRandomSeedI17curandStateXORWOWEvjjPT_)
        /*00b0*/ 	.word	0x00000000


	//----- nvinfo : EIATTR_MIN_STACK_SIZE
	.align		4
.L_38:
        /*00b4*/ 	.byte	0x04, 0x12
        /*00b6*/ 	.short	(.L_40 - .L_39)
	.align		4
.L_39:
        /*00b8*/ 	.word	index@(_Z18dense2DWarpShufflejPKjS0_PKfPf)
        /*00bc*/ 	.word	0x00000000


	//----- nvinfo : EIATTR_MIN_STACK_SIZE
	.align		4
.L_40:
        /*00c0*/ 	.byte	0x04, 0x12
        /*00c2*/ 	.short	(.L_42 - .L_41)
	.align		4
.L_41:
        /*00c4*/ 	.word	index@(_Z19dense2DSharedAtomicjPKjS0_PKfPf)
        /*00c8*/ 	.word	0x00000000


	//----- nvinfo : EIATTR_MIN_STACK_SIZE
	.align		4
.L_42:
        /*00cc*/ 	.byte	0x04, 0x12
        /*00ce*/ 	.short	(.L_44 - .L_43)
	.align		4
.L_43:
        /*00d0*/ 	.word	index@(_Z19dense2DGlobalAtomicjPKjS0_PKfPf)
        /*00d4*/ 	.word	0x00000000


	//----- nvinfo : EIATTR_MIN_STACK_SIZE
	.align		4
.L_44:
        /*00d8*/ 	.byte	0x04, 0x12
        /*00da*/ 	.short	(.L_46 - .L_45)
	.align		4
.L_45:
        /*00dc*/ 	.word	index@(_Z7dense1DjPKjS0_PKfPf)
        /*00e0*/ 	.word	0x00000000


	//----- nvinfo : EIATTR_MIN_STACK_SIZE
	.align		4
.L_46:
        /*00e4*/ 	.byte	0x04, 0x12
        /*00e6*/ 	.short	(.L_48 - .L_47)
	.align		4
.L_47:
        /*00e8*/ 	.word	index@(_Z7poissonjPKfP17curandStateXORWOWPfPjS4_)
        /*00ec*/ 	.word	0x00000000


	//----- nvinfo : EIATTR_MIN_STACK_SIZE
	.align		4
.L_48:
        /*00f0*/ 	.byte	0x04, 0x12
        /*00f2*/ 	.short	(.L_50 - .L_49)
	.align		4
.L_49:
        /*00f4*/ 	.word	index@(_Z22initPoissonTimeToSpikejPKfP17curandStateXORWOWPf)
        /*00f8*/ 	.word	0x00000000
.L_50:


//--------------------- .nv.compat                --------------------------
	.section	.nv.compat,"",@"SHT_CUDA_COMPAT_INFO"
	.align	4
        /*0000*/ 	.byte	0x02, 0x09, 0x00, 0x00, 0x02, 0x02, 0x01, 0x00, 0x02, 0x05, 0x05, 0x00, 0x03, 0x07, 0x01, 0x01
        /*0010*/ 	.byte	0x02, 0x03, 0x00, 0x00, 0x02, 0x06, 0x01, 0x00, 0x04, 0x0b, 0x08, 0x00, 0x09, 0x00, 0x00, 0x00
        /*0020*/ 	.byte	0x00, 0x00, 0x00, 0x00


//--------------------- .nv.info._Z14initRandomSeedI17curandStateXORWOWEvjjPT_ --------------------------
	.section	.nv.info._Z14initRandomSeedI17curandStateXORWOWEvjjPT_,"",@"SHT_CUDA_INFO"
	.sectionflags	@""
	.align	4


	//----- nvinfo : EIATTR_CUDA_API_VERSION
	.align		4
        /*0000*/ 	.byte	0x04, 0x37
        /*0002*/ 	.short	(.L_52 - .L_51)
.L_51:
        /*0004*/ 	.word	0x00000082


	//----- nvinfo : EIATTR_KPARAM_INFO
	.align		4
.L_52:
        /*0008*/ 	.byte	0x04, 0x17
        /*000a*/ 	.short	(.L_54 - .L_53)
.L_53:
        /*000c*/ 	.word	0x00000000
        /*0010*/ 	.short	0x0002
        /*0012*/ 	.short	0x0008
        /*0014*/ 	.byte	0x00, 0xf5, 0x21, 0x00


	//----- nvinfo : EIATTR_KPARAM_INFO
	.align		4
.L_54:
        /*0018*/ 	.byte	0x04, 0x17
        /*001a*/ 	.short	(.L_56 - .L_55)
.L_55:
        /*001c*/ 	.word	0x00000000
        /*0020*/ 	.short	0x0001
        /*0022*/ 	.short	0x0004
        /*0024*/ 	.byte	0x00, 0xf0, 0x11, 0x00


	//----- nvinfo : EIATTR_KPARAM_INFO
	.align		4
.L_56:
        /*0028*/ 	.byte	0x04, 0x17
        /*002a*/ 	.short	(.L_58 - .L_57)
.L_57:
        /*002c*/ 	.word	0x00000000
        /*0030*/ 	.short	0x0000
        /*0032*/ 	.short	0x0000
        /*0034*/ 	.byte	0x00, 0xf0, 0x11, 0x00


	//----- nvinfo : EIATTR_SPARSE_MMA_MASK
	.align		4
.L_58:
        /*0038*/ 	.byte	0x03, 0x50
        /*003a*/ 	.short	0x0000


	//----- nvinfo : EIATTR_MAXREG_COUNT
	.align		4
        /*003c*/ 	.byte	0x03, 0x1b
        /*003e*/ 	.short	0x00ff


	//----- nvinfo : EIATTR_MERCURY_ISA_VERSION
	.align		4
        /*0040*/ 	.byte	0x03, 0x5f
        /*0042*/ 	.short	0x0101


	//----- nvinfo : EIATTR_VRC_CTA_INIT_COUNT
	.align		4
        /*0044*/ 	.byte	0x02, 0x4a
	.zero		1
	.zero		1


	//----- nvinfo : EIATTR_EXIT_INSTR_OFFSETS
	.align		4
        /*0048*/ 	.byte	0x04, 0x1c
        /*004a*/ 	.short	(.L_60 - .L_59)


	//   ....[0]....
.L_59:
        /*004c*/ 	.word	0x00000060


	//   ....[1]....
        /*0050*/ 	.word	0x00000f70


	//----- nvinfo : EIATTR_CRS_STACK_SIZE
	.align		4
.L_60:
        /*0054*/ 	.byte	0x04, 0x1e
        /*0056*/ 	.short	(.L_62 - .L_61)
.L_61:
        /*0058*/ 	.word	0x00000000


	//----- nvinfo : EIATTR_CBANK_PARAM_SIZE
	.align		4
.L_62:
        /*005c*/ 	.byte	0x03, 0x19
        /*005e*/ 	.short	0x0010


	//----- nvinfo : EIATTR_PARAM_CBANK
	.align		4
        /*0060*/ 	.byte	0x04, 0x0a
        /*0062*/ 	.short	(.L_64 - .L_63)
	.align		4
.L_63:
        /*0064*/ 	.word	index@(.nv.constant0._Z14initRandomSeedI17curandStateXORWOWEvjjPT_)
        /*0068*/ 	.short	0x0380
        /*006a*/ 	.short	0x0010


	//----- nvinfo : EIATTR_SW_WAR
	.align		4
.L_64:
        /*006c*/ 	.byte	0x04, 0x36
        /*006e*/ 	.short	(.L_66 - .L_65)
.L_65:
        /*0070*/ 	.word	0x00000008
.L_66:


//--------------------- .nv.info._Z18dense2DWarpShufflejPKjS0_PKfPf --------------------------
	.section	.nv.info._Z18dense2DWarpShufflejPKjS0_PKfPf,"",@"SHT_CUDA_INFO"
	.sectionflags	@""
	.align	4


	//----- nvinfo : EIATTR_CUDA_API_VERSION
	.align		4
        /*0000*/ 	.byte	0x04, 0x37
        /*0002*/ 	.short	(.L_68 - .L_67)
.L_67:
        /*0004*/ 	.word	0x00000082


	//----- nvinfo : EIATTR_KPARAM_INFO
	.align		4
.L_68:
        /*0008*/ 	.byte	0x04, 0x17
        /*000a*/ 	.short	(.L_70 - .L_69)
.L_69:
        /*000c*/ 	.word	0x00000000
        /*0010*/ 	.short	0x0004
        /*0012*/ 	.short	0x0020
        /*0014*/ 	.byte	0x00, 0xf5, 0x21, 0x00


	//----- nvinfo : EIATTR_KPARAM_INFO
	.align		4
.L_70:
        /*0018*/ 	.byte	0x04, 0x17
        /*001a*/ 	.short	(.L_72 - .L_71)
.L_71:
        /*001c*/ 	.word	0x00000000
        /*0020*/ 	.short	0x0003
        /*0022*/ 	.short	0x0018
        /*0024*/ 	.byte	0x00, 0xf5, 0x21, 0x00


	//----- nvinfo : EIATTR_KPARAM_INFO
	.align		4
.L_72:
        /*0028*/ 	.byte	0x04, 0x17
        /*002a*/ 	.short	(.L_74 - .L_73)
.L_73:
        /*002c*/ 	.word	0x00000000
        /*0030*/ 	.short	0x0002
        /*0032*/ 	.short	0x0010
        /*0034*/ 	.byte	0x00, 0xf5, 0x21, 0x00


	//----- nvinfo : EIATTR_KPARAM_INFO
	.align		4
.L_74:
        /*0038*/ 	.byte	0x04, 0x17
        /*003a*/ 	.short	(.L_76 - .L_75)
.L_75:
        /*003c*/ 	.word	0x00000000
        /*0040*/ 	.short	0x0001
        /*0042*/ 	.short	0x0008
        /*0044*/ 	.byte	0x00, 0xf5, 0x21, 0x00


	//----- nvinfo : EIATTR_KPARAM_INFO
	.align		4
.L_76:
        /*0048*/ 	.byte	0x04, 0x17
        /*004a*/ 	.short	(.L_78 - .L_77)
.L_77:
        /*004c*/ 	.word	0x00000000
        /*0050*/ 	.short	0x0000
        /*0052*/ 	.short	0x0000
        /*0054*/ 	.byte	0x00, 0xf0, 0x11, 0x00


	//----- nvinfo : EIATTR_SPARSE_MMA_MASK
	.align		4
.L_78:
        /*0058*/ 	.byte	0x03, 0x50
        /*005a*/ 	.short	0x0000


	//----- nvinfo : EIATTR_MAXREG_COUNT
	.align		4
        /*005c*/ 	.byte	0x03, 0x1b
        /*005e*/ 	.short	0x00ff


	//----- nvinfo : EIATTR_NUM_BARRIERS
	.align		4
        /*0060*/ 	.byte	0x02, 0x4c
        /*0062*/ 	.byte	0x01
	.zero		1


	//----- nvinfo : EIATTR_MERCURY_ISA_VERSION
	.align		4
        /*0064*/ 	.byte	0x03, 0x5f
        /*0066*/ 	.short	0x0101


	//----- nvinfo : EIATTR_COOP_GROUP_MASK_REGIDS
	.align		4
        /*0068*/ 	.byte	0x04, 0x29
        /*006a*/ 	.short	(.L_80 - .L_79)


	//   ....[0]....
.L_79:
        /*006c*/ 	.word	0xffffffff


	//   ....[1]....
        /*0070*/ 	.word	0xffffffff


	//   ....[2]....
        /*0074*/ 	.word	0xffffffff


	//   ....[3]....
        /*0078*/ 	.word	0xffffffff


	//   ....[4]....
        /*007c*/ 	.word	0xffffffff


	//----- nvinfo : EIATTR_COOP_GROUP_INSTR_OFFSETS
	.align		4
.L_80:
        /*0080*/ 	.byte	0x04, 0x28
        /*0082*/ 	.short	(.L_82 - .L_81)


	//   ....[0]....
.L_81:
        /*0084*/ 	.word	0x000009b0


	//   ....[1]....
        /*0088*/ 	.word	0x000009d0


	//   ....[2]....
        /*008c*/ 	.word	0x000009f0


	//   ....[3]....
        /*0090*/ 	.word	0x00000a10


	//   ....[4]....
        /*0094*/ 	.word	0x00000a30


	//----- nvinfo : EIATTR_VRC_CTA_INIT_COUNT
	.align		4
.L_82:
        /*0098*/ 	.byte	0x02, 0x4a
	.zero		1
	.zero		1


	//----- nvinfo : EIATTR_EXIT_INSTR_OFFSETS
	.align		4
        /*009c*/ 	.byte	0x04, 0x1c
        /*009e*/ 	.short	(.L_84 - .L_83)


	//   ....[0]....
.L_83:
        /*00a0*/ 	.word	0x00000a40


	//   ....[1]....
        /*00a4*/ 	.word	0x00000ab0


	//----- nvinfo : EIATTR_CBANK_PARAM_SIZE
	.align		4
.L_84:
        /*00a8*/ 	.byte	0x03, 0x19
        /*00aa*/ 	.short	0x0028


	//----- nvinfo : EIATTR_PARAM_CBANK
	.align		4
        /*00ac*/ 	.byte	0x04, 0x0a
        /*00ae*/ 	.short	(.L_86 - .L_85)
	.align		4
.L_85:
        /*00b0*/ 	.word	index@(.nv.constant0._Z18dense2DWarpShufflejPKjS0_PKfPf)
        /*00b4*/ 	.short	0x0380
        /*00b6*/ 	.short	0x0028


	//----- nvinfo : EIATTR_SW_WAR
	.align		4
.L_86:
        /*00b8*/ 	.byte	0x04, 0x36
        /*00ba*/ 	.short	(.L_88 - .L_87)
.L_87:
        /*00bc*/ 	.word	0x00000008
.L_88:


//--------------------- .nv.info._Z19dense2DSharedAtomicjPKjS0_PKfPf --------------------------
	.section	.nv.info._Z19dense2DSharedAtomicjPKjS0_PKfPf,"",@"SHT_CUDA_INFO"
	.sectionflags	@""
	.align	4


	//----- nvinfo : EIATTR_CUDA_API_VERSION
	.align		4
        /*0000*/ 	.byte	0x04, 0x37
        /*0002*/ 	.short	(.L_90 - .L_89)
.L_89:
        /*0004*/ 	.word	0x00000082


	//----- nvinfo : EIATTR_KPARAM_INFO
	.align		4
.L_90:
        /*0008*/ 	.byte	0x04, 0x17
        /*000a*/ 	.short	(.L_92 - .L_91)
.L_91:
        /*000c*/ 	.word	0x00000000
        /*0010*/ 	.short	0x0004
        /*0012*/ 	.short	0x0020
        /*0014*/ 	.byte	0x00, 0xf5, 0x21, 0x00


	//----- nvinfo : EIATTR_KPARAM_INFO
	.align		4
.L_92:
        /*0018*/ 	.byte	0x04, 0x17
        /*001a*/ 	.short	(.L_94 - .L_93)
.L_93:
        /*001c*/ 	.word	0x00000000
        /*0020*/ 	.short	0x0003
        /*0022*/ 	.short	0x0018
        /*0024*/ 	.byte	0x00, 0xf5, 0x21, 0x00


	//----- nvinfo : EIATTR_KPARAM_INFO
	.align		4
.L_94:
        /*0028*/ 	.byte	0x04, 0x17
        /*002a*/ 	.short	(.L_96 - .L_95)
.L_95:
        /*002c*/ 	.word	0x00000000
        /*0030*/ 	.short	0x0002
        /*0032*/ 	.short	0x0010
        /*0034*/ 	.byte	0x00, 0xf5, 0x21, 0x00


	//----- nvinfo : EIATTR_KPARAM_INFO
	.align		4
.L_96:
        /*0038*/ 	.byte	0x04, 0x17
        /*003a*/ 	.short	(.L_98 - .L_97)
.L_97:
        /*003c*/ 	.word	0x00000000
        /*0040*/ 	.short	0x0001
        /*0042*/ 	.short	0x0008
        /*0044*/ 	.byte	0x00, 0xf5, 0x21, 0x00


	//----- nvinfo : EIATTR_KPARAM_INFO
	.align		4
.L_98:
        /*0048*/ 	.byte	0x04, 0x17
        /*004a*/ 	.short	(.L_100 - .L_99)
.L_99:
        /*004c*/ 	.word	0x00000000
        /*0050*/ 	.short	0x0000
        /*0052*/ 	.short	0x0000
        /*0054*/ 	.byte	0x00, 0xf0, 0x11, 0x00


	//----- nvinfo : EIATTR_SPARSE_MMA_MASK
	.align		4
.L_100:
        /*0058*/ 	.byte	0x03, 0x50
        /*005a*/ 	.short	0x0000


	//----- nvinfo : EIATTR_MAXREG_COUNT
	.align		4
        /*005c*/ 	.byte	0x03, 0x1b
        /*005e*/ 	.short	0x00ff


	//----- nvinfo : EIATTR_NUM_BARRIERS
	.align		4
        /*0060*/ 	.byte	0x02, 0x4c
        /*0062*/ 	.byte	0x01
	.zero		1


	//----- nvinfo : EIATTR_MERCURY_ISA_VERSION
	.align		4
        /*0064*/ 	.byte	0x03, 0x5f
        /*0066*/ 	.short	0x0101


	//----- nvinfo : EIATTR_VRC_CTA_INIT_COUNT
	.align		4
        /*0068*/ 	.byte	0x02, 0x4a
	.zero		1
	.zero		1


	//----- nvinfo : EIATTR_EXIT_INSTR_OFFSETS
	.align		4
        /*006c*/ 	.byte	0x04, 0x1c
        /*006e*/ 	.short	(.L_102 - .L_101)


	//   ....[0]....
.L_101:
        /*0070*/ 	.word	0x000009b0


	//   ....[1]....
        /*0074*/ 	.word	0x00000a20


	//----- nvinfo : EIATTR_CRS_STACK_SIZE
	.align		4
.L_102:
        /*0078*/ 	.byte	0x04, 0x1e
        /*007a*/ 	.short	(.L_104 - .L_103)
.L_103:
        /*007c*/ 	.word	0x00000000


	//----- nvinfo : EIATTR_CBANK_PARAM_SIZE
	.align		4
.L_104:
        /*0080*/ 	.byte	0x03, 0x19
        /*0082*/ 	.short	0x0028


	//----- nvinfo : EIATTR_PARAM_CBANK
	.align		4
        /*0084*/ 	.byte	0x04, 0x0a
        /*0086*/ 	.short	(.L_106 - .L_105)
	.align		4
.L_105:
        /*0088*/ 	.word	index@(.nv.constant0._Z19dense2DSharedAtomicjPKjS0_PKfPf)
        /*008c*/ 	.short	0x0380
        /*008e*/ 	.short	0x0028


	//----- nvinfo : EIATTR_SW_WAR
	.align		4
.L_106:
        /*0090*/ 	.byte	0x04, 0x36
        /*0092*/ 	.short	(.L_108 - .L_107)
.L_107:
        /*0094*/ 	.word	0x00000008
.L_108:


//--------------------- .nv.info._Z19dense2DGlobalAtomicjPKjS0_PKfPf --------------------------
	.section	.nv.info._Z19dense2DGlobalAtomicjPKjS0_PKfPf,"",@"SHT_CUDA_INFO"
	.sectionflags	@""
	.align	4


	//----- nvinfo : EIATTR_CUDA_API_VERSION
	.align		4
        /*0000*/ 	.byte	0x04, 0x37
        /*0002*/ 	.short	(.L_110 - .L_109)
.L_109:
        /*0004*/ 	.word	0x00000082


	//----- nvinfo : EIATTR_KPARAM_INFO
	.align		4
.L_110:
        /*0008*/ 	.byte	0x04, 0x17
        /*000a*/ 	.short	(.L_112 - .L_111)
.L_111:
        /*000c*/ 	.word	0x00000000
        /*0010*/ 	.short	0x0004
        /*0012*/ 	.short	0x0020
        /*0014*/ 	.byte	0x00, 0xf5, 0x21, 0x00


	//----- nvinfo : EIATTR_KPARAM_INFO
	.align		4
.L_112:
        /*0018*/ 	.byte	0x04, 0x17
        /*001a*/ 	.short	(.L_114 - .L_113)
.L_113:
        /*001c*/ 	.word	0x00000000
        /*0020*/ 	.short	0x0003
        /*0022*/ 	.short	0x0018
        /*0024*/ 	.byte	0x00, 0xf5, 0x21, 0x00


	//----- nvinfo : EIATTR_KPARAM_INFO
	.align		4
.L_114:
        /*0028*/ 	.byte	0x04, 0x17
        /*002a*/ 	.short	(.L_116 - .L_115)
.L_115:
        /*002c*/ 	.word	0x00000000
        /*0030*/ 	.short	0x0002
        /*0032*/ 	.short	0x0010
        /*0034*/ 	.byte	0x00, 0xf5, 0x21, 0x00


	//----- nvinfo : EIATTR_KPARAM_INFO
	.align		4
.L_116:
        /*0038*/ 	.byte	0x04, 0x17
        /*003a*/ 	.short	(.L_118 - .L_117)
.L_117:
        /*003c*/ 	.word	0x00000000
        /*0040*/ 	.short	0x0001
        /*0042*/ 	.short	0x0008
        /*0044*/ 	.byte	0x00, 0xf5, 0x21, 0x00


	//----- nvinfo : EIATTR_KPARAM_INFO
	.align		4
.L_118:
        /*0048*/ 	.byte	0x04, 0x17
        /*004a*/ 	.short	(.L_120 - .L_119)
.L_119:
        /*004c*/ 	.word	0x00000000
        /*0050*/ 	.short	0x0000
        /*0052*/ 	.short	0x0000
        /*0054*/ 	.byte	0x00, 0xf0, 0x11, 0x00


	//----- nvinfo : EIATTR_SPARSE_MMA_MASK
	.align		4
.L_120:
        /*0058*/ 	.byte	0x03, 0x50
        /*005a*/ 	.short	0x0000


	//----- nvinfo : EIATTR_MAXREG_COUNT
	.align		4
        /*005c*/ 	.byte	0x03, 0x1b
        /*005e*/ 	.short	0x00ff


	//----- nvinfo : EIATTR_NUM_BARRIERS
	.align		4
        /*0060*/ 	.byte	0x02, 0x4c
        /*0062*/ 	.byte	0x01
	.zero		1


	//----- nvinfo : EIATTR_MERCURY_ISA_VERSION
	.align		4
        /*0064*/ 	.byte	0x03, 0x5f
        /*0066*/ 	.short	0x0101


	//----- nvinfo : EIATTR_VRC_CTA_INIT_COUNT
	.align		4
        /*0068*/ 	.byte	0x02, 0x4a
	.zero		1
	.zero		1


	//----- nvinfo : EIATTR_EXIT_INSTR_OFFSETS
	.align		4
        /*006c*/ 	.byte	0x04, 0x1c
        /*006e*/ 	.short	(.L_122 - .L_121)


	//   ....[0]....
.L_121:
        /*0070*/ 	.word	0x00000f40


	//   ....[1]....
        /*0074*/ 	.word	0x00000f80


	//----- nvinfo : EIATTR_CRS_STACK_SIZE
	.align		4
.L_122:
        /*0078*/ 	.byte	0x04, 0x1e
        /*007a*/ 	.short	(.L_124 - .L_123)
.L_123:
        /*007c*/ 	.word	0x00000000


	//----- nvinfo : EIATTR_CBANK_PARAM_SIZE
	.align		4
.L_124:
        /*0080*/ 	.byte	0x03, 0x19
        /*0082*/ 	.short	0x0028


	//----- nvinfo : EIATTR_PARAM_CBANK
	.align		4
        /*0084*/ 	.byte	0x04, 0x0a
        /*0086*/ 	.short	(.L_126 - .L_125)
	.align		4
.L_125:
        /*0088*/ 	.word	index@(.nv.constant0._Z19dense2DGlobalAtomicjPKjS0_PKfPf)
        /*008c*/ 	.short	0x0380
        /*008e*/ 	.short	0x0028


	//----- nvinfo : EIATTR_SW_WAR
	.align		4
.L_126:
        /*0090*/ 	.byte	0x04, 0x36
        /*0092*/ 	.short	(.L_128 - .L_127)
.L_127:
        /*0094*/ 	.word	0x00000008
.L_128:


//--------------------- .nv.info._Z7dense1DjPKjS0_PKfPf --------------------------
	.section	.nv.info._Z7dense1DjPKjS0_PKfPf,"",@"SHT_CUDA_INFO"
	.sectionflags	@""
	.align	4


	//----- nvinfo : EIATTR_CUDA_API_VERSION
	.align		4
        /*0000*/ 	.byte	0x04, 0x37
        /*0002*/ 	.short	(.L_130 - .L_129)
.L_129:
        /*0004*/ 	.word	0x00000082


	//----- nvinfo : EIATTR_KPARAM_INFO
	.align		4
.L_130:
        /*0008*/ 	.byte	0x04, 0x17
        /*000a*/ 	.short	(.L_132 - .L_131)
.L_131:
        /*000c*/ 	.word	0x00000000
        /*0010*/ 	.short	0x0004
        /*0012*/ 	.short	0x0020
        /*0014*/ 	.byte	0x00, 0xf5, 0x21, 0x00


	//----- nvinfo : EIATTR_KPARAM_INFO
	.align		4
.L_132:
        /*0018*/ 	.byte	0x04, 0x17
        /*001a*/ 	.short	(.L_134 - .L_133)
.L_133:
        /*001c*/ 	.word	0x00000000
        /*0020*/ 	.short	0x0003
        /*0022*/ 	.short	0x0018
        /*0024*/ 	.byte	0x00, 0xf5, 0x21, 0x00


	//----- nvinfo : EIATTR_KPARAM_INFO
	.align		4
.L_134:
        /*0028*/ 	.byte	0x04, 0x17
        /*002a*/ 	.short	(.L_136 - .L_135)
.L_135:
        /*002c*/ 	.word	0x00000000
        /*0030*/ 	.short	0x0002
        /*0032*/ 	.short	0x0010
        /*0034*/ 	.byte	0x00, 0xf5, 0x21, 0x00


	//----- nvinfo : EIATTR_KPARAM_INFO
	.align		4
.L_136:
        /*0038*/ 	.byte	0x04, 0x17
        /*003a*/ 	.short	(.L_138 - .L_137)
.L_137:
        /*003c*/ 	.word	0x00000000
        /*0040*/ 	.short	0x0001
        /*0042*/ 	.short	0x0008
        /*0044*/ 	.byte	0x00, 0xf5, 0x21, 0x00


	//----- nvinfo : EIATTR_KPARAM_INFO
	.align		4
.L_138:
        /*0048*/ 	.byte	0x04, 0x17
        /*004a*/ 	.short	(.L_140 - .L_139)
.L_139:
        /*004c*/ 	.word	0x00000000
        /*0050*/ 	.short	0x0000
        /*0052*/ 	.short	0x0000
        /*0054*/ 	.byte	0x00, 0xf0, 0x11, 0x00


	//----- nvinfo : EIATTR_SPARSE_MMA_MASK
	.align		4
.L_140:
        /*0058*/ 	.byte	0x03, 0x50
        /*005a*/ 	.short	0x0000


	//----- nvinfo : EIATTR_MAXREG_COUNT
	.align		4
        /*005c*/ 	.byte	0x03, 0x1b
        /*005e*/ 	.short	0x00ff


	//----- nvinfo : EIATTR_NUM_BARRIERS
	.align		4
        /*0060*/ 	.byte	0x02, 0x4c
        /*0062*/ 	.byte	0x01
	.zero		1


	//----- nvinfo : EIATTR_MERCURY_ISA_VERSION
	.align		4
        /*0064*/ 	.byte	0x03, 0x5f
        /*0066*/ 	.short	0x0101


	//----- nvinfo : EIATTR_UNUSED_LOAD_BYTE_OFFSET
	.align		4
        /*0068*/ 	.byte	0x04, 0x44
        /*006a*/ 	.short	(.L_142 - .L_141)


	//   ....[0]....
.L_141:
        /*006c*/ 	.word	0x00000bc0
        /*0070*/ 	.word	0x00000fff


	//----- nvinfo : EIATTR_VRC_CTA_INIT_COUNT
	.align		4
.L_142:
        /*0074*/ 	.byte	0x02, 0x4a
	.zero		1
	.zero		1


	//----- nvinfo : EIATTR_EXIT_INSTR_OFFSETS
	.align		4
        /*0078*/ 	.byte	0x04, 0x1c
        /*007a*/ 	.short	(.L_144 - .L_143)


	//   ....[0]....
.L_143:
        /*007c*/ 	.word	0x00000d20


	//   ....[1]....
        /*0080*/ 	.word	0x00000d80


	//----- nvinfo : EIATTR_CRS_STACK_SIZE
	.align		4
.L_144:
        /*0084*/ 	.byte	0x04, 0x1e
        /*0086*/ 	.short	(.L_146 - .L_145)
.L_145:
        /*0088*/ 	.word	0x00000000


	//----- nvinfo : EIATTR_CBANK_PARAM_SIZE
	.align		4
.L_146:
        /*008c*/ 	.byte	0x03, 0x19
        /*008e*/ 	.short	0x0028


	//----- nvinfo : EIATTR_PARAM_CBANK
	.align		4
        /*0090*/ 	.byte	0x04, 0x0a
        /*0092*/ 	.short	(.L_148 - .L_147)
	.align		4
.L_147:
        /*0094*/ 	.word	index@(.nv.constant0._Z7dense1DjPKjS0_PKfPf)
        /*0098*/ 	.short	0x0380
        /*009a*/ 	.short	0x0028


	//----- nvinfo : EIATTR_SW_WAR
	.align		4
.L_148:
        /*009c*/ 	.byte	0x04, 0x36
        /*009e*/ 	.short	(.L_150 - .L_149)
.L_149:
        /*00a0*/ 	.word	0x00000008
.L_150:


//--------------------- .nv.info._Z7poissonjPKfP17curandStateXORWOWPfPjS4_ --------------------------
	.section	.nv.info._Z7poissonjPKfP17curandStateXORWOWPfPjS4_,"",@"SHT_CUDA_INFO"
	.sectionflags	@""
	.align	4


	//----- nvinfo : EIATTR_CUDA_API_VERSION
	.align		4
        /*0000*/ 	.byte	0x04, 0x37
        /*0002*/ 	.short	(.L_152 - .L_151)
.L_151:
        /*0004*/ 	.word	0x00000082


	//----- nvinfo : EIATTR_KPARAM_INFO
	.align		4
.L_152:
        /*0008*/ 	.byte	0x04, 0x17
        /*000a*/ 	.short	(.L_154 - .L_153)
.L_153:
        /*000c*/ 	.word	0x00000000
        /*0010*/ 	.short	0x0005
        /*0012*/ 	.short	0x0028
        /*0014*/ 	.byte	0x00, 0xf5, 0x21, 0x00


	//----- nvinfo : EIATTR_KPARAM_INFO
	.align		4
.L_154:
        /*0018*/ 	.byte	0x04, 0x17
        /*001a*/ 	.short	(.L_156 - .L_155)
.L_155:
        /*001c*/ 	.word	0x00000000
        /*0020*/ 	.short	0x0004
        /*0022*/ 	.short	0x0020
        /*0024*/ 	.byte	0x00, 0xf5, 0x21, 0x00


	//----- nvinfo : EIATTR_KPARAM_INFO
	.align		4
.L_156:
        /*0028*/ 	.byte	0x04, 0x17
        /*002a*/ 	.short	(.L_158 - .L_157)
.L_157:
        /*002c*/ 	.word	0x00000000
        /*0030*/ 	.short	0x0003
        /*0032*/ 	.short	0x0018
        /*0034*/ 	.byte	0x00, 0xf5, 0x21, 0x00


	//----- nvinfo : EIATTR_KPARAM_INFO
	.align		4
.L_158:
        /*0038*/ 	.byte	0x04, 0x17
        /*003a*/ 	.short	(.L_160 - .L_159)
.L_159:
        /*003c*/ 	.word	0x00000000
        /*0040*/ 	.short	0x0002
        /*0042*/ 	.short	0x0010
        /*0044*/ 	.byte	0x00, 0xf5, 0x21, 0x00


	//----- nvinfo : EIATTR_KPARAM_INFO
	.align		4
.L_160:
        /*0048*/ 	.byte	0x04, 0x17
        /*004a*/ 	.short	(.L_162 - .L_161)
.L_161:
        /*004c*/ 	.word	0x00000000
        /*0050*/ 	.short	0x0001
        /*0052*/ 	.short	0x0008
        /*0054*/ 	.byte	0x00, 0xf5, 0x21, 0x00


	//----- nvinfo : EIATTR_KPARAM_INFO
	.align		4
.L_162:
        /*0058*/ 	.byte	0x04, 0x17
        /*005a*/ 	.short	(.L_164 - .L_163)
.L_163:
        /*005c*/ 	.word	0x00000000
        /*0060*/ 	.short	0x0000
        /*0062*/ 	.short	0x0000
        /*0064*/ 	.byte	0x00, 0xf0, 0x11, 0x00


	//----- nvinfo : EIATTR_SPARSE_MMA_MASK
	.align		4
.L_164:
        /*0068*/ 	.byte	0x03, 0x50
        /*006a*/ 	.short	0x0000


	//----- nvinfo : EIATTR_MAXREG_COUNT
	.align		4
        /*006c*/ 	.byte	0x03, 0x1b
        /*006e*/ 	.short	0x00ff


	//----- nvinfo : EIATTR_NUM_BARRIERS
	.align		4
        /*0070*/ 	.byte	0x02, 0x4c
        /*0072*/ 	.byte	0x01
	.zero		1


	//----- nvinfo : EIATTR_MERCURY_ISA_VERSION
	.align		4
        /*0074*/ 	.byte	0x03, 0x5f
        /*0076*/ 	.short	0x0101


	//----- nvinfo : EIATTR_INT_WARP_WIDE_INSTR_OFFSETS
	.align		4
        /*0078*/ 	.byte	0x04, 0x31
        /*007a*/ 	.short	(.L_166 - .L_165)


	//   ....[0]....
.L_165:
        /*007c*/ 	.word	0x00000570


	//   ....[1]....
        /*0080*/ 	.word	0x00000690


	//   ....[2]....
        /*0084*/ 	.word	0x000007c0


	//   ....[3]....
        /*0088*/ 	.word	0x00000860


	//----- nvinfo : EIATTR_VRC_CTA_INIT_COUNT
	.align		4
.L_166:
        /*008c*/ 	.byte	0x02, 0x4a
	.zero		1
	.zero		1


	//----- nvinfo : EIATTR_EXIT_INSTR_OFFSETS
	.align		4
        /*0090*/ 	.byte	0x04, 0x1c
        /*0092*/ 	.short	(.L_168 - .L_167)


	//   ....[0]....
.L_167:
        /*0094*/ 	.word	0x000008d0


	//   ....[1]....
        /*0098*/ 	.word	0x00000970


	//----- nvinfo : EIATTR_CRS_STACK_SIZE
	.align		4
.L_168:
        /*009c*/ 	.byte	0x04, 0x1e
        /*009e*/ 	.short	(.L_170 - .L_169)
.L_169:
        /*00a0*/ 	.word	0x00000000


	//----- nvinfo : EIATTR_CBANK_PARAM_SIZE
	.align		4
.L_170:
        /*00a4*/ 	.byte	0x03, 0x19
        /*00a6*/ 	.short	0x0030


	//----- nvinfo : EIATTR_PARAM_CBANK
	.align		4
        /*00a8*/ 	.byte	0x04, 0x0a
        /*00aa*/ 	.short	(.L_172 - .L_171)
	.align		4
.L_171:
        /*00ac*/ 	.word	index@(.nv.constant0._Z7poissonjPKfP17curandStateXORWOWPfPjS4_)
        /*00b0*/ 	.short	0x0380
        /*00b2*/ 	.short	0x0030


	//----- nvinfo : EIATTR_SW_WAR
	.align		4
.L_172:
        /*00b4*/ 	.byte	0x04, 0x36
        /*00b6*/ 	.short	(.L_174 - .L_173)
.L_173:
        /*00b8*/ 	.word	0x00000008
.L_174:


//--------------------- .nv.info._Z22initPoissonTimeToSpikejPKfP17curandStateXORWOWPf --------------------------
	.section	.nv.info._Z22initPoissonTimeToSpikejPKfP17curandStateXORWOWPf,"",@"SHT_CUDA_INFO"
	.sectionflags	@""
	.align	4


	//----- nvinfo : EIATTR_CUDA_API_VERSION
	.align		4
        /*0000*/ 	.byte	0x04, 0x37
        /*0002*/ 	.short	(.L_176 - .L_175)
.L_175:
        /*0004*/ 	.word	0x00000082


	//----- nvinfo : EIATTR_KPARAM_INFO
	.align		4
.L_176:
        /*0008*/ 	.byte	0x04, 0x17
        /*000a*/ 	.short	(.L_178 - .L_177)
.L_177:
        /*000c*/ 	.word	0x00000000
        /*0010*/ 	.short	0x0003
        /*0012*/ 	.short	0x0018
        /*0014*/ 	.byte	0x00, 0xf5, 0x21, 0x00


	//----- nvinfo : EIATTR_KPARAM_INFO
	.align		4
.L_178:
        /*0018*/ 	.byte	0x04, 0x17
        /*001a*/ 	.short	(.L_180 - .L_179)
.L_179:
        /*001c*/ 	.word	0x00000000
        /*0020*/ 	.short	0x0002
        /*0022*/ 	.short	0x0010
        /*0024*/ 	.byte	0x00, 0xf5, 0x21, 0x00


	//----- nvinfo : EIATTR_KPARAM_INFO
	.align		4
.L_180:
        /*0028*/ 	.byte	0x04, 0x17
        /*002a*/ 	.short	(.L_182 - .L_181)
.L_181:
        /*002c*/ 	.word	0x00000000
        /*0030*/ 	.short	0x0001
        /*0032*/ 	.short	0x0008
        /*0034*/ 	.byte	0x00, 0xf5, 0x21, 0x00


	//----- nvinfo : EIATTR_KPARAM_INFO
	.align		4
.L_182:
        /*0038*/ 	.byte	0x04, 0x17
        /*003a*/ 	.short	(.L_184 - .L_183)
.L_183:
        /*003c*/ 	.word	0x00000000
        /*0040*/ 	.short	0x0000
        /*0042*/ 	.short	0x0000
        /*0044*/ 	.byte	0x00, 0xf0, 0x11, 0x00


	//----- nvinfo : EIATTR_SPARSE_MMA_MASK
	.align		4
.L_184:
        /*0048*/ 	.byte	0x03, 0x50
        /*004a*/ 	.short	0x0000


	//----- nvinfo : EIATTR_MAXREG_COUNT
	.align		4
        /*004c*/ 	.byte	0x03, 0x1b
        /*004e*/ 	.short	0x00ff


	//----- nvinfo : EIATTR_MERCURY_ISA_VERSION
	.align		4
        /*0050*/ 	.byte	0x03, 0x5f
        /*0052*/ 	.short	0x0101


	//----- nvinfo : EIATTR_VRC_CTA_INIT_COUNT
	.align		4
        /*0054*/ 	.byte	0x02, 0x4a
	.zero		1
	.zero		1


	//----- nvinfo : EIATTR_EXIT_INSTR_OFFSETS
	.align		4
        /*0058*/ 	.byte	0x04, 0x1c
        /*005a*/ 	.short	(.L_186 - .L_185)


	//   ....[0]....
.L_185:
        /*005c*/ 	.word	0x00000060


	//   ....[1]....
        /*0060*/ 	.word	0x00000520


	//----- nvinfo : EIATTR_CRS_STACK_SIZE
	.align		4
.L_186:
        /*0064*/ 	.byte	0x04, 0x1e
        /*0066*/ 	.short	(.L_188 - .L_187)
.L_187:
        /*0068*/ 	.word	0x00000000


	//----- nvinfo : EIATTR_CBANK_PARAM_SIZE
	.align		4
.L_188:
        /*006c*/ 	.byte	0x03, 0x19
        /*006e*/ 	.short	0x0020


	//----- nvinfo : EIATTR_PARAM_CBANK
	.align		4
        /*0070*/ 	.byte	0x04, 0x0a
        /*0072*/ 	.short	(.L_190 - .L_189)
	.align		4
.L_189:
        /*0074*/ 	.word	index@(.nv.constant0._Z22initPoissonTimeToSpikejPKfP17curandStateXORWOWPf)
        /*0078*/ 	.short	0x0380
        /*007a*/ 	.short	0x0020


	//----- nvinfo : EIATTR_SW_WAR
	.align		4
.L_190:
        /*007c*/ 	.byte	0x04, 0x36
        /*007e*/ 	.short	(.L_192 - .L_191)
.L_191:
        /*0080*/ 	.word	0x00000008
.L_192:


//--------------------- .nv.callgraph             --------------------------
	.section	.nv.callgraph,"",@"SHT_CUDA_CALLGRAPH"
	.align	4
	.sectionentsize	8
	.align		4
        /*0000*/ 	.word	0x00000000
	.align		4
        /*0004*/ 	.word	0xffffffff
	.align		4
        /*0008*/ 	.word	0x00000000
	.align		4
        /*000c*/ 	.word	0xfffffffe
	.align		4
        /*0010*/ 	.word	0x00000000
	.align		4
        /*0014*/ 	.word	0xfffffffd
	.align		4
        /*0018*/ 	.word	0x00000000
	.align		4
        /*001c*/ 	.word	0xfffffffc


//--------------------- .nv.constant4             --------------------------
	.section	.nv.constant4,"a",@progbits
	.align	8
	.align		8
.nv.constant4:
        /*0000*/ 	.dword	precalc_xorwow_matrix
	.align		8
        /*0008*/ 	.dword	precalc_xorwow_offset_matrix
	.align		8
        /*0010*/ 	.dword	mrg32k3aM1
	.align		8
        /*0018*/ 	.dword	mrg32k3aM2
	.align		8
        /*0020*/ 	.dword	mrg32k3aM1SubSeq
	.align		8
        /*0028*/ 	.dword	mrg32k3aM2SubSeq
	.align		8
        /*0030*/ 	.dword	mrg32k3aM1Seq
	.align		8
        /*0038*/ 	.dword	mrg32k3aM2Seq


//--------------------- .nv.constant3             --------------------------
	.section	.nv.constant3,"a",@progbits
	.align	8
.nv.constant3:
	.type		__cr_lgamma_table,@object
	.size		__cr_lgamma_table,(.L_8 - __cr_lgamma_table)
__cr_lgamma_table:
        /*0000*/ 	.byte	0x00, 0x00, 0x00, 0x00, 0x00, 0x00, 0x00, 0x00, 0x00, 0x00, 0x00, 0x00, 0x00, 0x00, 0x00, 0x00
        /*0010*/ 	.byte	0xef, 0x39, 0xfa, 0xfe, 0x42, 0x2e, 0xe6, 0x3f, 0x02, 0x20, 0x2a, 0xfa, 0x0b, 0xab, 0xfc, 0x3f
        /*0020*/ 	.byte	0xf9, 0x2c, 0x92, 0x7c, 0xa7, 0x6c, 0x09, 0x40, 0xc9, 0x79, 0x44, 0x3c, 0x64, 0x26, 0x13, 0x40
        /*0030*/ 	.byte	0xca, 0x01, 0xcf, 0x3a, 0x27, 0x51, 0x1a, 0x40, 0x30, 0xcc, 0x2d, 0xf3, 0xe1, 0x0c, 0x21, 0x40
        /*0040*/ 	.byte	0x0d, 0xb7, 0xfc, 0x82, 0x8e, 0x35, 0x25, 0x40
.L_8:


//--------------------- .text._Z14initRandomSeedI17curandStateXORWOWEvjjPT_ --------------------------
	.section	.text._Z14initRandomSeedI17curandStateXORWOWEvjjPT_,"ax",@progbits
	.align	128
        .global         _Z14initRandomSeedI17curandStateXORWOWEvjjPT_
        .type           _Z14initRandomSeedI17curandStateXORWOWEvjjPT_,@function
        .size           _Z14initRandomSeedI17curandStateXORWOWEvjjPT_,(.L_x_63 - _Z14initRandomSeedI17curandStateXORWOWEvjjPT_)
        .other          _Z14initRandomSeedI17curandStateXORWOWEvjjPT_,@"STO_CUDA_ENTRY STV_DEFAULT"
_Z14initRandomSeedI17curandStateXORWOWEvjjPT_:
.text._Z14initRandomSeedI17curandStateXORWOWEvjjPT_:
[----:B------:R-:W-:Y:S01]  /*0000*/  LDC R1, c[0x0][0x37c] ;  /* 0x0000df00ff017b82 */ /* 0x000fe20000000800 */
[----:B------:R-:W0:Y:S01]  /*0010*/  S2R R5, SR_TID.X ;  /* 0x0000000000057919 */ /* 0x000e220000002100 */
[----:B------:R-:W1:Y:S01]  /*0020*/  LDCU UR4, c[0x0][0x384] ;  /* 0x00007080ff0477ac */ /* 0x000e620008000800 */
[----:B------:R-:W0:Y:S02]  /*0030*/  S2R R0, SR_CTAID.X ;  /* 0x0000000000007919 */ /* 0x000e240000002500 */
[----:B0-----:R-:W-:-:S05]  /*0040*/  IMAD R5, R0, 0x20, R5 ;  /* 0x0000002000057824 */ /* 0x001fca00078e0205 */
[----:B-1----:R-:W-:-:S13]  /*0050*/  ISETP.GE.U32.AND P0, PT, R5, UR4, PT ;  /* 0x0000000405007c0c */ /* 0x002fda000bf06070 */
[----:B------:R-:W-:Y:S05]  /*0060*/  @P0 EXIT ;  /* 0x000000000000094d */ /* 0x000fea0003800000 */
[----:B------:R-:W0:Y:S01]  /*0070*/  LDC.64 R2, c[0x0][0x388] ;  /* 0x0000e200ff027b82 */ /* 0x000e220000000a00 */
[----:B------:R-:W1:Y:S01]  /*0080*/  LDCU.64 UR4, c[0x0][0x358] ;  /* 0x00006b00ff0477ac */ /* 0x000e620008000a00 */
[----:B------:R-:W-:Y:S01]  /*0090*/  IMAD.MOV.U32 R6, RZ, RZ, 0xc856531 ;  /* 0x0c856531ff067424 */ /* 0x000fe200078e00ff */
[----:B------:R-:W-:Y:S01]  /*00a0*/  BSSY.RECONVERGENT B0, `(.L_x_0) ;  /* 0x00000e5000007945 */ /* 0x000fe20003800200 */
[----:B------:R-:W-:Y:S01]  /*00b0*/  IMAD.MOV.U32 R7, RZ, RZ, 0x39ea562e ;  /* 0x39ea562eff077424 */ /* 0x000fe200078e00ff */
[----:B------:R-:W2:Y:S01]  /*00c0*/  LDCU UR6, c[0x0][0x380] ;  /* 0x00007000ff0677ac */ /* 0x000ea20008000800 */
[----:B------:R-:W-:Y:S02]  /*00d0*/  IMAD.MOV.U32 R8, RZ, RZ, 0x2714dcfc ;  /* 0x2714dcfcff087424 */ /* 0x000fe400078e00ff */
[----:B------:R-:W-:Y:S02]  /*00e0*/  IMAD.MOV.U32 R9, RZ, RZ, -0x75bd8fc ;  /* 0xf8a42704ff097424 */ /* 0x000fe400078e00ff */
[----:B------:R-:W-:-:S02]  /*00f0*/  IMAD.MOV.U32 R12, RZ, RZ, -0x23270784 ;  /* 0xdcd8f87cff0c7424 */ /* 0x000fc400078e00ff */
[----:B------:R-:W-:Y:S02]  /*0100*/  IMAD.MOV.U32 R13, RZ, RZ, 0x32e6c832 ;  /* 0x32e6c832ff0d7424 */ /* 0x000fe400078e00ff */
[C---:B--2---:R-:W-:Y:S02]  /*0110*/  VIADD R10, R5.reuse, UR6 ;  /* 0x00000006050a7c36 */ /* 0x044fe40008000000 */
[----:B0-----:R-:W-:-:S03]  /*0120*/  IMAD.WIDE R2, R5, 0x30, R2 ;  /* 0x0000003005027825 */ /* 0x001fc600078e0202 */
[----:B------:R-:W-:Y:S02]  /*0130*/  ISETP.NE.AND P0, PT, R10, RZ, PT ;  /* 0x000000ff0a00720c */ /* 0x000fe40003f05270 */
[----:B-1----:R0:W-:Y:S04]  /*0140*/  STG.E.64 desc[UR4][R2.64], R6 ;  /* 0x0000000602007986 */ /* 0x0021e8000c101b04 */
[----:B------:R0:W-:Y:S04]  /*0150*/  STG.E.64 desc[UR4][R2.64+0x8], R8 ;  /* 0x0000080802007986 */ /* 0x0001e8000c101b04 */
[----:B------:R0:W-:Y:S03]  /*0160*/  STG.E.64 desc[UR4][R2.64+0x10], R12 ;  /* 0x0000100c02007986 */ /* 0x0001e6000c101b04 */
[----:B------:R-:W-:Y:S05]  /*0170*/  @!P0 BRA `(.L_x_1) ;  /* 0x0000000c005c8947 */ /* 0x000fea0003800000 */
[----:B------:R-:W-:Y:S02]  /*0180*/  IMAD.MOV.U32 R11, RZ, RZ, RZ ;  /* 0x000000ffff0b7224 */ /* 0x000fe400078e00ff */
[----:B0-----:R-:W-:-:S07]  /*0190*/  IMAD.MOV.U32 R12, RZ, RZ, RZ ;  /* 0x000000ffff0c7224 */ /* 0x001fce00078e00ff */
.L_x_7:
[----:B0-----:R-:W-:Y:S01]  /*01a0*/  LOP3.LUT R2, R10, 0x3, RZ, 0xc0, !PT ;  /* 0x000000030a027812 */ /* 0x001fe200078ec0ff */
[----:B------:R-:W-:Y:S03]  /*01b0*/  BSSY.RECONVERGENT B1, `(.L_x_2) ;  /* 0x00000cd000017945 */ /* 0x000fe60003800200 */
[----:B------:R-:W-:-:S04]  /*01c0*/  ISETP.NE.U32.AND P0, PT, R2, RZ, PT ;  /* 0x000000ff0200720c */ /* 0x000fc80003f05070 */
[----:B------:R-:W-:-:S13]  /*01d0*/  ISETP.NE.AND.EX P0, PT, RZ, RZ, PT, P0 ;  /* 0x000000ffff00720c */ /* 0x000fda0003f05300 */
[----:B------:R-:W-:Y:S05]  /*01e0*/  @!P0 BRA `(.L_x_3) ;  /* 0x0000000c00248947 */ /* 0x000fea0003800000 */
[----:B------:R-:W0:Y:S01]  /*01f0*/  LDC.64 R4, c[0x4][RZ] ;  /* 0x01000000ff047b82 */ /* 0x000e220000000a00 */
[----:B------:R-:W-:Y:S02]  /*0200*/  IMAD.MOV.U32 R13, RZ, RZ, RZ ;  /* 0x000000ffff0d7224 */ /* 0x000fe400078e00ff */
[----:B0-----:R-:W-:-:S07]  /*0210*/  IMAD.WIDE.U32 R4, R12, 0xc80, R4 ;  /* 0x00000c800c047825 */ /* 0x001fce00078e0004 */
.L_x_6:
[----:B0-----:R-:W-:Y:S01]  /*0220*/  IMAD.MOV.U32 R14, RZ, RZ, RZ ;  /* 0x000000ffff0e7224 */ /* 0x001fe200078e00ff */
[----:B------:R-:W-:Y:S01]  /*0230*/  CS2R R6, SRZ ;  /* 0x0000000000067805 */ /* 0x000fe2000001ff00 */
[----:B------:R-:W-:Y:S01]  /*0240*/  IMAD.MOV.U32 R16, RZ, RZ, RZ ;  /* 0x000000ffff107224 */ /* 0x000fe200078e00ff */
[----:B------:R-:W-:-:S07]  /*0250*/  CS2R R2, SRZ ;  /* 0x0000000000027805 */ /* 0x000fce000001ff00 */
.L_x_5:
[----:B------:R-:W0:Y:S01]  /*0260*/  S2R R15, SR_TID.X ;  /* 0x00000000000f7919 */ /* 0x000e220000002100 */
[----:B------:R-:W1:Y:S01]  /*0270*/  LDC.64 R8, c[0x0][0x388] ;  /* 0x0000e200ff087b82 */ /* 0x000e620000000a00 */
[----:B0-----:R-:W-:-:S04]  /*0280*/  IMAD R17, R0, 0x20, R15 ;  /* 0x0000002000117824 */ /* 0x001fc800078e020f */
[----:B-1----:R-:W-:-:S04]  /*0290*/  IMAD.WIDE R8, R17, 0x30, R8 ;  /* 0x0000003011087825 */ /* 0x002fc800078e0208 */
[----:B------:R-:W-:-:S05]  /*02a0*/  IMAD.WIDE.U32 R8, R16, 0x4, R8 ;  /* 0x0000000410087825 */ /* 0x000fca00078e0008 */
[----:B------:R0:W5:Y:S01]  /*02b0*/  LDG.E R17, desc[UR4][R8.64+0x4] ;  /* 0x0000040408117981 */ /* 0x000162000c1e1900 */
[----:B------:R-:W-:-:S07]  /*02c0*/  IMAD.MOV.U32 R18, RZ, RZ, RZ ;  /* 0x000000ffff127224 */ /* 0x000fce00078e00ff */
.L_x_4:
[----:B-----5:R-:W-:Y:S01]  /*02d0*/  SHF.R.U32.HI R22, RZ, R18, R17 ;  /* 0x00000012ff167219 */ /* 0x020fe20000011611 */
[----:B0-----:R-:W-:-:S03]  /*02e0*/  IMAD.SHL.U32 R9, R16, 0x20, RZ ;  /* 0x0000002010097824 */ /* 0x001fc600078e00ff */
[----:B------:R-:W-:Y:S01]  /*02f0*/  LOP3.LUT R19, R22, 0x1, RZ, 0xc0, !PT ;  /* 0x0000000116137812 */ /* 0x000fe200078ec0ff */
[----:B------:R-:W-:-:S03]  /*0300*/  IMAD.IADD R8, R9, 0x1, R18 ;  /* 0x0000000109087824 */ /* 0x000fc600078e0212 */
[----:B------:R-:W-:Y:S01]  /*0310*/  ISETP.NE.U32.AND P0, PT, R19, 0x1, PT ;  /* 0x000000011300780c */ /* 0x000fe20003f05070 */
[----:B------:R-:W-:-:S03]  /*0320*/  IMAD R9, R8, 0x5, RZ ;  /* 0x0000000508097824 */ /* 0x000fc600078e02ff */
[----:B------:R-:W-:Y:S01]  /*0330*/  R2P PR, R22, 0x7e ;  /* 0x0000007e16007804 */ /* 0x000fe20000000000 */
[----:B------:R-:W-:-:S08]  /*0340*/  IMAD.WIDE.U32 R8, R9, 0x4, R4 ;  /* 0x0000000409087825 */ /* 0x000fd000078e0004 */
[----:B------:R-:W2:Y:S04]  /*0350*/  @!P0 LDG.E R19, desc[UR4][R8.64] ;  /* 0x0000000408138981 */ /* 0x000ea8000c1e1900 */
[----:B------:R-:W3:Y:S04]  /*0360*/  @!P0 LDG.E R20, desc[UR4][R8.64+0x10] ;  /* 0x0000100408148981 */ /* 0x000ee8000c1e1900 */
[----:B------:R-:W4:Y:S04]  /*0370*/  @P1 LDG.E R21, desc[UR4][R8.64+0x14] ;  /* 0x0000140408151981 */ /* 0x000f28000c1e1900 */
[----:B------:R-:W4:Y:S04]  /*0380*/  @P2 LDG.E R23, desc[UR4][R8.64+0x28] ;  /* 0x0000280408172981 */ /* 0x000f28000c1e1900 */
[----:B------:R-:W4:Y:S04]  /*0390*/  @P1 LDG.E R24, desc[UR4][R8.64+0x24] ;  /* 0x0000240408181981 */ /* 0x000f28000c1e1900 */
[----:B------:R-:W4:Y:S04]  /*03a0*/  @P2 LDG.E R26, desc[UR4][R8.64+0x38] ;  /* 0x00003804081a2981 */ /* 0x000f28000c1e1900 */
[----:B------:R-:W4:Y:S04]  /*03b0*/  @P3 LDG.E R25, desc[UR4][R8.64+0x3c] ;  /* 0x00003c0408193981 */ /* 0x000f28000c1e1900 */
[----:B------:R-:W4:Y:S01]  /*03c0*/  @P4 LDG.E R27, desc[UR4][R8.64+0x50] ;  /* 0x00005004081b4981 */ /* 0x000f22000c1e1900 */
[----:B--2---:R-:W-:-:S03]  /*03d0*/  @!P0 LOP3.LUT R14, R14, R19, RZ, 0x3c, !PT ;  /* 0x000000130e0e8212 */ /* 0x004fc600078e3cff */
[----:B------:R-:W2:Y:S01]  /*03e0*/  @!P0 LDG.E R19, desc[UR4][R8.64+0x4] ;  /* 0x0000040408138981 */ /* 0x000ea2000c1e1900 */
[----:B---3--:R-:W-:-:S03]  /*03f0*/  @!P0 LOP3.LUT R7, R7, R20, RZ, 0x3c, !PT ;  /* 0x0000001407078212 */ /* 0x008fc600078e3cff */
[----:B------:R-:W3:Y:S01]  /*0400*/  @!P0 LDG.E R20, desc[UR4][R8.64+0x8] ;  /* 0x0000080408148981 */ /* 0x000ee2000c1e1900 */
[----:B----4-:R-:W-:-:S03]  /*0410*/  @P1 LOP3.LUT R14, R14, R21, RZ, 0x3c, !PT ;  /* 0x000000150e0e1212 */ /* 0x010fc600078e3cff */
[----:B------:R-:W4:Y:S01]  /*0420*/  @!P0 LDG.E R21, desc[UR4][R8.64+0xc] ;  /* 0x00000c0408158981 */ /* 0x000f22000c1e1900 */
[----:B------:R-:W-:-:S03]  /*0430*/  @P2 LOP3.LUT R14, R14, R23, RZ, 0x3c, !PT ;  /* 0x000000170e0e2212 */ /* 0x000fc600078e3cff */
[----:B------:R-:W4:Y:S01]  /*0440*/  @P1 LDG.E R23, desc[UR4][R8.64+0x18] ;  /* 0x0000180408171981 */ /* 0x000f22000c1e1900 */
[----:B------:R-:W-:-:S03]  /*0450*/  @P1 LOP3.LUT R7, R7, R24, RZ, 0x3c, !PT ;  /* 0x0000001807071212 */ /* 0x000fc600078e3cff */
[----:B------:R-:W4:Y:S01]  /*0460*/  @P2 LDG.E R24, desc[UR4][R8.64+0x30] ;  /* 0x0000300408182981 */ /* 0x000f22000c1e1900 */
[----:B--2---:R-:W-:-:S03]  /*0470*/  @!P0 LOP3.LUT R2, R2, R19, RZ, 0x3c, !PT ;  /* 0x0000001302028212 */ /* 0x004fc600078e3cff */
[----:B------:R-:W2:Y:S01]  /*0480*/  @P1 LDG.E R19, desc[UR4][R8.64+0x20] ;  /* 0x0000200408131981 */ /* 0x000ea2000c1e1900 */
[----:B---3--:R-:W-:-:S03]  /*0490*/  @!P0 LOP3.LUT R3, R3, R20, RZ, 0x3c, !PT ;  /* 0x0000001403038212 */ /* 0x008fc600078e3cff */
[----:B------:R-:W3:Y:S01]  /*04a0*/  @P1 LDG.E R20, desc[UR4][R8.64+0x1c] ;  /* 0x00001c0408141981 */ /* 0x000ee2000c1e1900 */
[----:B----4-:R-:W-:-:S03]  /*04b0*/  @!P0 LOP3.LUT R6, R6, R21, RZ, 0x3c, !PT ;  /* 0x0000001506068212 */ /* 0x010fc600078e3cff */
[----:B------:R-:W4:Y:S01]  /*04c0*/  @P2 LDG.E R21, desc[UR4][R8.64+0x2c] ;  /* 0x00002c0408152981 */ /* 0x000f22000c1e1900 */
[----:B------:R-:W-:-:S03]  /*04d0*/  @P1 LOP3.LUT R2, R2, R23, RZ, 0x3c, !PT ;  /* 0x0000001702021212 */ /* 0x000fc600078e3cff */
[----:B------:R-:W4:Y:S01]  /*04e0*/  @P2 LDG.E R23, desc[UR4][R8.64+0x34] ;  /* 0x0000340408172981 */ /* 0x000f22000c1e1900 */
[----:B------:R-:W-:-:S03]  /*04f0*/  @P2 LOP3.LUT R7, R7, R26, RZ, 0x3c, !PT ;  /* 0x0000001a07072212 */ /* 0x000fc600078e3cff */
[----:B------:R-:W4:Y:S01]  /*0500*/  @P3 LDG.E R26, desc[UR4][R8.64+0x4c] ;  /* 0x00004c04081a3981 */ /* 0x000f22000c1e1900 */
[----:B------:R-:W-:-:S03]  /*0510*/  @P3 LOP3.LUT R14, R14, R25, RZ, 0x3c, !PT ;  /* 0x000000190e0e3212 */ /* 0x000fc600078e3cff */
[----:B------:R-:W4:Y:S01]  /*0520*/  @P5 LDG.E R25, desc[UR4][R8.64+0x64] ;  /* 0x0000640408195981 */ /* 0x000f22000c1e1900 */
[----:B--2---:R-:W-:-:S03]  /*0530*/  @P1 LOP3.LUT R6, R6, R19, RZ, 0x3c, !PT ;  /* 0x0000001306061212 */ /* 0x004fc600078e3cff */
[----:B------:R-:W2:Y:S01]  /*0540*/  @P3 LDG.E R19, desc[UR4][R8.64+0x40] ;  /* 0x0000400408133981 */ /* 0x000ea2000c1e1900 */
[----:B---3--:R-:W-:-:S03]  /*0550*/  @P1 LOP3.LUT R3, R3, R20, RZ, 0x3c, !PT ;  /* 0x0000001403031212 */ /* 0x008fc600078e3cff */
[----:B------:R-:W3:Y:S01]  /*0560*/  @P3 LDG.E R20, desc[UR4][R8.64+0x44] ;  /* 0x0000440408143981 */ /* 0x000ee2000c1e1900 */
[----:B------:R-:W-:-:S03]  /*0570*/  @P2 LOP3.LUT R3, R3, R24, RZ, 0x3c, !PT ;  /* 0x0000001803032212 */ /* 0x000fc600078e3cff */
[----:B------:R-:W3:Y:S01]  /*0580*/  @P4 LDG.E R24, desc[UR4][R8.64+0x58] ;  /* 0x0000580408184981 */ /* 0x000ee2000c1e1900 */
[----:B----4-:R-:W-:Y:S02]  /*0590*/  @P2 LOP3.LUT R2, R2, R21, RZ, 0x3c, !PT ;  /* 0x0000001502022212 */ /* 0x010fe400078e3cff */
[----:B------:R-:W-:Y:S01]  /*05a0*/  @P2 LOP3.LUT R6, R6, R23, RZ, 0x3c, !PT ;  /* 0x0000001706062212 */ /* 0x000fe200078e3cff */
[----:B------:R-:W4:Y:S04]  /*05b0*/  @P3 LDG.E R21, desc[UR4][R8.64+0x48] ;  /* 0x0000480408153981 */ /* 0x000f28000c1e1900 */
[----:B------:R-:W4:Y:S01]  /*05c0*/  @P4 LDG.E R23, desc[UR4][R8.64+0x54] ;  /* 0x0000540408174981 */ /* 0x000f22000c1e1900 */
[----:B------:R-:W-:Y:S02]  /*05d0*/  @P4 LOP3.LUT R14, R14, R27, RZ, 0x3c, !PT ;  /* 0x0000001b0e0e4212 */ /* 0x000fe400078e3cff */
[----:B------:R-:W-:-:S02]  /*05e0*/  @P3 LOP3.LUT R7, R7, R26, RZ, 0x3c, !PT ;  /* 0x0000001a07073212 */ /* 0x000fc400078e3cff */
        /* <DEDUP_REMOVED lines=9> */
[----:B----4-:R-:W-:-:S03]  /*0680*/  @P3 LOP3.LUT R6, R6, R21, RZ, 0x3c, !PT ;  /* 0x0000001506063212 */ /* 0x010fc600078e3cff */
[----:B------:R-:W4:Y:S01]  /*0690*/  @P5 LDG.E R21, desc[UR4][R8.64+0x68] ;  /* 0x0000680408155981 */ /* 0x000f22000c1e1900 */
[----:B------:R-:W-:-:S03]  /*06a0*/  @P4 LOP3.LUT R2, R2, R23, RZ, 0x3c, !PT ;  /* 0x0000001702024212 */ /* 0x000fc600078e3cff */
[----:B------:R-:W4:Y:S01]  /*06b0*/  @P5 LDG.E R23, desc[UR4][R8.64+0x70] ;  /* 0x0000700408175981 */ /* 0x000f22000c1e1900 */
[----:B------:R-:W-:Y:S02]  /*06c0*/  LOP3.LUT P0, RZ, R22, 0x80, RZ, 0xc0, !PT ;  /* 0x0000008016ff7812 */ /* 0x000fe4000780c0ff */
[----:B------:R-:W-:Y:S02]  /*06d0*/  @P4 LOP3.LUT R7, R7, R26, RZ, 0x3c, !PT ;  /* 0x0000001a07074212 */ /* 0x000fe400078e3cff */
[----:B------:R-:W-:Y:S02]  /*06e0*/  @P6 LOP3.LUT R14, R14, R25, RZ, 0x3c, !PT ;  /* 0x000000190e0e6212 */ /* 0x000fe400078e3cff */
[----:B------:R-:W4:Y:S07]  /*06f0*/  @P6 LDG.E R25, desc[UR4][R8.64+0x7c] ;  /* 0x00007c0408196981 */ /* 0x000f2e000c1e1900 */
[----:B------:R-:W4:Y:S04]  /*0700*/  @P0 LDG.E R27, desc[UR4][R8.64+0x8c] ;  /* 0x00008c04081b0981 */ /* 0x000f28000c1e1900 */
[----:B------:R-:W4:Y:S04]  /*0710*/  @P0 LDG.E R26, desc[UR4][R8.64+0x94] ;  /* 0x00009404081a0981 */ /* 0x000f28000c1e1900 */
        /* <DEDUP_REMOVED lines=11> */
[----:B------:R-:W-:Y:S02]  /*07d0*/  @P6 LOP3.LUT R2, R2, R25, RZ, 0x3c, !PT ;  /* 0x0000001902026212 */ /* 0x000fe400078e3cff */
[----:B------:R-:W-:Y:S02]  /*07e0*/  @P0 LOP3.LUT R14, R14, R27, RZ, 0x3c, !PT ;  /* 0x0000001b0e0e0212 */ /* 0x000fe400078e3cff */
[----:B--2---:R-:W-:Y:S02]  /*07f0*/  @P6 LOP3.LUT R6, R6, R19, RZ, 0x3c, !PT ;  /* 0x0000001306066212 */ /* 0x004fe400078e3cff */
[----:B---3--:R-:W-:Y:S02]  /*0800*/  @P6 LOP3.LUT R3, R3, R20, RZ, 0x3c, !PT ;  /* 0x0000001403036212 */ /* 0x008fe400078e3cff */
[----:B------:R-:W-:Y:S02]  /*0810*/  @P6 LOP3.LUT R7, R7, R24, RZ, 0x3c, !PT ;  /* 0x0000001807076212 */ /* 0x000fe400078e3cff */
[----:B------:R-:W-:-:S02]  /*0820*/  @P0 LOP3.LUT R3, R3, R26, RZ, 0x3c, !PT ;  /* 0x0000001a03030212 */ /* 0x000fc400078e3cff */
[----:B----4-:R-:W-:Y:S02]  /*0830*/  @P0 LOP3.LUT R2, R2, R21, RZ, 0x3c, !PT ;  /* 0x0000001502020212 */ /* 0x010fe400078e3cff */
[----:B------:R-:W-:Y:S02]  /*0840*/  @P0 LOP3.LUT R7, R7, R28, RZ, 0x3c, !PT ;  /* 0x0000001c07070212 */ /* 0x000fe400078e3cff */
[----:B------:R-:W-:Y:S02]  /*0850*/  @P0 LOP3.LUT R6, R6, R23, RZ, 0x3c, !PT ;  /* 0x0000001706060212 */ /* 0x000fe400078e3cff */
[----:B------:R-:W-:-:S13]  /*0860*/  R2P PR, R22.B1, 0x7f ;  /* 0x0000007f16007804 */ /* 0x000fda0000001000 */
[----:B------:R-:W2:Y:S04]  /*0870*/  @P0 LDG.E R19, desc[UR4][R8.64+0xa0] ;  /* 0x0000a00408130981 */ /* 0x000ea8000c1e1900 */
[----:B------:R-:W3:Y:S04]  /*0880*/  @P1 LDG.E R23, desc[UR4][R8.64+0xb4] ;  /* 0x0000b40408171981 */ /* 0x000ee8000c1e1900 */
[----:B------:R-:W4:Y:S04]  /*0890*/  @P0 LDG.E R21, desc[UR4][R8.64+0xa4] ;  /* 0x0000a40408150981 */ /* 0x000f28000c1e1900 */
[----:B------:R-:W4:Y:S04]  /*08a0*/  @P2 LDG.E R25, desc[UR4][R8.64+0xc8] ;  /* 0x0000c80408192981 */ /* 0x000f28000c1e1900 */
[----:B------:R-:W4:Y:S04]  /*08b0*/  @P3 LDG.E R27, desc[UR4][R8.64+0xdc] ;  /* 0x0000dc04081b3981 */ /* 0x000f28000c1e1900 */
[----:B------:R-:W4:Y:S04]  /*08c0*/  @P0 LDG.E R20, desc[UR4][R8.64+0xa8] ;  /* 0x0000a80408140981 */ /* 0x000f28000c1e1900 */
[----:B------:R-:W4:Y:S04]  /*08d0*/  @P0 LDG.E R24, desc[UR4][R8.64+0xb0] ;  /* 0x0000b00408180981 */ /* 0x000f28000c1e1900 */
[----:B------:R-:W4:Y:S04]  /*08e0*/  @P4 LDG.E R29, desc[UR4][R8.64+0xf0] ;  /* 0x0000f004081d4981 */ /* 0x000f28000c1e1900 */
[----:B------:R-:W4:Y:S01]  /*08f0*/  @P1 LDG.E R26, desc[UR4][R8.64+0xc4] ;  /* 0x0000c404081a1981 */ /* 0x000f22000c1e1900 */
[----:B--2---:R-:W-:-:S03]  /*0900*/  @P0 LOP3.LUT R14, R14, R19, RZ, 0x3c, !PT ;  /* 0x000000130e0e0212 */ /* 0x004fc600078e3cff */
[----:B------:R-:W2:Y:S01]  /*0910*/  @P0 LDG.E R19, desc[UR4][R8.64+0xac] ;  /* 0x0000ac0408130981 */ /* 0x000ea2000c1e1900 */
[----:B---3--:R-:W-:-:S03]  /*0920*/  @P1 LOP3.LUT R14, R14, R23, RZ, 0x3c, !PT ;  /* 0x000000170e0e1212 */ /* 0x008fc600078e3cff */
[----:B------:R-:W3:Y:S01]  /*0930*/  @P1 LDG.E R23, desc[UR4][R8.64+0xc0] ;  /* 0x0000c00408171981 */ /* 0x000ee2000c1e1900 */
[----:B----4-:R-:W-:-:S03]  /*0940*/  @P0 LOP3.LUT R2, R2, R21, RZ, 0x3c, !PT ;  /* 0x0000001502020212 */ /* 0x010fc600078e3cff */
[----:B------:R-:W4:Y:S01]  /*0950*/  @P1 LDG.E R21, desc[UR4][R8.64+0xb8] ;  /* 0x0000b80408151981 */ /* 0x000f22000c1e1900 */
[----:B------:R-:W-:-:S03]  /*0960*/  @P2 LOP3.LUT R14, R14, R25, RZ, 0x3c, !PT ;  /* 0x000000190e0e2212 */ /* 0x000fc600078e3cff */
[----:B------:R-:W4:Y:S01]  /*0970*/  @P5 LDG.E R25, desc[UR4][R8.64+0x104] ;  /* 0x0001040408195981 */ /* 0x000f22000c1e1900 */
[----:B------:R-:W-:-:S03]  /*0980*/  @P3 LOP3.LUT R14, R14, R27, RZ, 0x3c, !PT ;  /* 0x0000001b0e0e3212 */ /* 0x000fc600078e3cff */
[----:B------:R-:W4:Y:S01]  /*0990*/  @P6 LDG.E R27, desc[UR4][R8.64+0x118] ;  /* 0x00011804081b6981 */ /* 0x000f22000c1e1900 */
[----:B------:R-:W-:-:S03]  /*09a0*/  @P0 LOP3.LUT R3, R3, R20, RZ, 0x3c, !PT ;  /* 0x0000001403030212 */ /* 0x000fc600078e3cff */
[----:B------:R-:W4:Y:S01]  /*09b0*/  @P1 LDG.E R20, desc[UR4][R8.64+0xbc] ;  /* 0x0000bc0408141981 */ /* 0x000f22000c1e1900 */
[----:B------:R-:W-:-:S03]  /*09c0*/  @P0 LOP3.LUT R7, R7, R24, RZ, 0x3c, !PT ;  /* 0x0000001807070212 */ /* 0x000fc600078e3cff */
[----:B------:R-:W4:Y:S01]  /*09d0*/  @P2 LDG.E R24, desc[UR4][R8.64+0xd8] ;  /* 0x0000d80408182981 */ /* 0x000f22000c1e1900 */
[----:B------:R-:W-:Y:S02]  /*09e0*/  @P4 LOP3.LUT R14, R14, R29, RZ, 0x3c, !PT ;  /* 0x0000001d0e0e4212 */ /* 0x000fe400078e3cff */
[----:B------:R-:W-:Y:S02]  /*09f0*/  @P1 LOP3.LUT R7, R7, R26, RZ, 0x3c, !PT ;  /* 0x0000001a07071212 */ /* 0x000fe400078e3cff */
[----:B------:R-:W4:Y:S01]  /*0a00*/  @P3 LDG.E R26, desc[UR4][R8.64+0xe4] ;  /* 0x0000e404081a3981 */ /* 0x000f22000c1e1900 */
[----:B--2---:R-:W-:Y:S02]  /*0a10*/  @P0 LOP3.LUT R6, R6, R19, RZ, 0x3c, !PT ;  /* 0x0000001306060212 */ /* 0x004fe400078e3cff */
[----:B------:R-:W-:Y:S01]  /*0a20*/  LOP3.LUT P0, RZ, R22, 0x8000, RZ, 0xc0, !PT ;  /* 0x0000800016ff7812 */ /* 0x000fe2000780c0ff */
[----:B------:R-:W2:Y:S01]  /*0a30*/  @P2 LDG.E R19, desc[UR4][R8.64+0xcc] ;  /* 0x0000cc0408132981 */ /* 0x000ea2000c1e1900 */
[----:B---3--:R-:W-:-:S03]  /*0a40*/  @P1 LOP3.LUT R6, R6, R23, RZ, 0x3c, !PT ;  /* 0x0000001706061212 */ /* 0x008fc600078e3cff */
[----:B------:R-:W3:Y:S01]  /*0a50*/  @P2 LDG.E R22, desc[UR4][R8.64+0xd0] ;  /* 0x0000d00408162981 */ /* 0x000ee2000c1e1900 */
[----:B----4-:R-:W-:-:S03]  /*0a60*/  @P1 LOP3.LUT R2, R2, R21, RZ, 0x3c, !PT ;  /* 0x0000001502021212 */ /* 0x010fc600078e3cff */
[----:B------:R-:W4:Y:S01]  /*0a70*/  @P2 LDG.E R21, desc[UR4][R8.64+0xd4] ;  /* 0x0000d40408152981 */ /* 0x000f22000c1e1900 */
[----:B------:R-:W-:-:S03]  /*0a80*/  @P5 LOP3.LUT R14, R14, R25, RZ, 0x3c, !PT ;  /* 0x000000190e0e5212 */ /* 0x000fc600078e3cff */
[----:B------:R-:W4:Y:S04]  /*0a90*/  @P3 LDG.E R23, desc[UR4][R8.64+0xe0] ;  /* 0x0000e00408173981 */ /* 0x000f28000c1e1900 */
[----:B------:R-:W4:Y:S01]  /*0aa0*/  @P3 LDG.E R25, desc[UR4][R8.64+0xe8] ;  /* 0x0000e80408193981 */ /* 0x000f22000c1e1900 */
[----:B------:R-:W-:-:S03]  /*0ab0*/  @P1 LOP3.LUT R3, R3, R20, RZ, 0x3c, !PT ;  /* 0x0000001403031212 */ /* 0x000fc600078e3cff */
[----:B------:R-:W4:Y:S01]  /*0ac0*/  @P3 LDG.E R20, desc[UR4][R8.64+0xec] ;  /* 0x0000ec0408143981 */ /* 0x000f22000c1e1900 */
[----:B------:R-:W-:-:S03]  /*0ad0*/  @P2 LOP3.LUT R7, R7, R24, RZ, 0x3c, !PT ;  /* 0x0000001807072212 */ /* 0x000fc600078e3cff */
        /* <DEDUP_REMOVED lines=8> */
[----:B------:R-:W-:Y:S02]  /*0b60*/  @P3 LOP3.LUT R3, R3, R26, RZ, 0x3c, !PT ;  /* 0x0000001a03033212 */ /* 0x000fe400078e3cff */
[----:B------:R-:W-:Y:S01]  /*0b70*/  @P3 LOP3.LUT R2, R2, R23, RZ, 0x3c, !PT ;  /* 0x0000001702023212 */ /* 0x000fe200078e3cff */
[----:B------:R-:W4:Y:S01]  /*0b80*/  @P5 LDG.E R26, desc[UR4][R8.64+0x10c] ;  /* 0x00010c04081a5981 */ /* 0x000f22000c1e1900 */
[----:B------:R-:W-:-:S03]  /*0b90*/  @P3 LOP3.LUT R6, R6, R25, RZ, 0x3c, !PT ;  /* 0x0000001906063212 */ /* 0x000fc600078e3cff */
[----:B------:R-:W4:Y:S04]  /*0ba0*/  @P5 LDG.E R23, desc[UR4][R8.64+0x108] ;  /* 0x0001080408175981 */ /* 0x000f28000c1e1900 */
        /* <DEDUP_REMOVED lines=19> */
[----:B------:R-:W-:-:S05]  /*0ce0*/  VIADD R18, R18, 0x10 ;  /* 0x0000001012127836 */ /* 0x000fca0000000000 */
[----:B------:R-:W-:Y:S02]  /*0cf0*/  ISETP.NE.AND P1, PT, R18, 0x20, PT ;  /* 0x000000201200780c */ /* 0x000fe40003f25270 */
[----:B------:R-:W-:-:S04]  /*0d00*/  @P5 LOP3.LUT R7, R7, R20, RZ, 0x3c, !PT ;  /* 0x0000001407075212 */ /* 0x000fc800078e3cff */
[----:B------:R-:W-:Y:S02]  /*0d10*/  @P6 LOP3.LUT R7, R7, R24, RZ, 0x3c, !PT ;  /* 0x0000001807076212 */ /* 0x000fe400078e3cff */
[----:B------:R-:W-:Y:S02]  /*0d20*/  @P0 LOP3.LUT R14, R14, R27, RZ, 0x3c, !PT ;  /* 0x0000001b0e0e0212 */ /* 0x000fe400078e3cff */
[----:B------:R-:W-:Y:S02]  /*0d30*/  @P0 LOP3.LUT R7, R7, R28, RZ, 0x3c, !PT ;  /* 0x0000001c07070212 */ /* 0x000fe400078e3cff */
[----:B--2---:R-:W-:Y:S02]  /*0d40*/  @P6 LOP3.LUT R2, R2, R19, RZ, 0x3c, !PT ;  /* 0x0000001302026212 */ /* 0x004fe400078e3cff */
[----:B---3--:R-:W-:Y:S02]  /*0d50*/  @P6 LOP3.LUT R3, R3, R22, RZ, 0x3c, !PT ;  /* 0x0000001603036212 */ /* 0x008fe400078e3cff */
[----:B----4-:R-:W-:-:S02]  /*0d60*/  @P6 LOP3.LUT R6, R6, R21, RZ, 0x3c, !PT ;  /* 0x0000001506066212 */ /* 0x010fc400078e3cff */
[----:B------:R-:W-:Y:S02]  /*0d70*/  @P0 LOP3.LUT R3, R3, R26, RZ, 0x3c, !PT ;  /* 0x0000001a03030212 */ /* 0x000fe400078e3cff */
[----:B------:R-:W-:Y:S02]  /*0d80*/  @P0 LOP3.LUT R2, R2, R23, RZ, 0x3c, !PT ;  /* 0x0000001702020212 */ /* 0x000fe400078e3cff */
[----:B------:R-:W-:Y:S01]  /*0d90*/  @P0 LOP3.LUT R6, R6, R25, RZ, 0x3c, !PT ;  /* 0x0000001906060212 */ /* 0x000fe200078e3cff */
[----:B------:R-:W-:Y:S06]  /*0da0*/  @P1 BRA `(.L_x_4) ;  /* 0xfffffff400481947 */ /* 0x000fec000383ffff */
[----:B------:R-:W-:-:S05]  /*0db0*/  VIADD R16, R16, 0x1 ;  /* 0x0000000110107836 */ /* 0x000fca0000000000 */
[----:B------:R-:W-:-:S13]  /*0dc0*/  ISETP.NE.AND P0, PT, R16, 0x5, PT ;  /* 0x000000051000780c */ /* 0x000fda0003f05270 */
[----:B------:R-:W-:Y:S05]  /*0dd0*/  @P0 BRA `(.L_x_5) ;  /* 0xfffffff400200947 */ /* 0x000fea000383ffff */
[----:B------:R-:W0:Y:S01]  /*0de0*/  LDC.64 R8, c[0x0][0x388] ;  /* 0x0000e200ff087b82 */ /* 0x000e220000000a00 */
[----:B------:R-:W-:Y:S01]  /*0df0*/  IMAD R15, R0, 0x20, R15 ;  /* 0x00000020000f7824 */ /* 0x000fe200078e020f */
[----:B------:R-:W-:Y:S01]  /*0e00*/  LOP3.LUT R16, R10, 0x3, RZ, 0xc0, !PT ;  /* 0x000000030a107812 */ /* 0x000fe200078ec0ff */
[----:B------:R-:W-:-:S05]  /*0e10*/  VIADD R13, R13, 0x1 ;  /* 0x000000010d0d7836 */ /* 0x000fca0000000000 */
[----:B------:R-:W-:Y:S01]  /*0e20*/  ISETP.GE.U32.AND P0, PT, R13, R16, PT ;  /* 0x000000100d00720c */ /* 0x000fe20003f06070 */
[----:B0-----:R-:W-:-:S05]  /*0e30*/  IMAD.WIDE R8, R15, 0x30, R8 ;  /* 0x000000300f087825 */ /* 0x001fca00078e0208 */
[----:B------:R0:W-:Y:S04]  /*0e40*/  STG.E.64 desc[UR4][R8.64+0x8], R2 ;  /* 0x0000080208007986 */ /* 0x0001e8000c101b04 */
[----:B------:R0:W-:Y:S04]  /*0e50*/  STG.E.64 desc[UR4][R8.64+0x10], R6 ;  /* 0x0000100608007986 */ /* 0x0001e8000c101b04 */
[----:B------:R0:W-:Y:S01]  /*0e60*/  STG.E desc[UR4][R8.64+0x4], R14 ;  /* 0x0000040e08007986 */ /* 0x0001e2000c101904 */
[----:B------:R-:W-:Y:S05]  /*0e70*/  @!P0 BRA `(.L_x_6) ;  /* 0xfffffff000e88947 */ /* 0x000fea000383ffff */
.L_x_3:
[----:B------:R-:W-:Y:S05]  /*0e80*/  BSYNC.RECONVERGENT B1 ;  /* 0x0000000000017941 */ /* 0x000fea0003800200 */
.L_x_2:
[----:B------:R-:W-:Y:S01]  /*0e90*/  ISETP.GT.U32.AND P0, PT, R10, 0x3, PT ;  /* 0x000000030a00780c */ /* 0x000fe20003f04070 */
[----:B------:R-:W-:Y:S01]  /*0ea0*/  VIADD R12, R12, 0x1 ;  /* 0x000000010c0c7836 */ /* 0x000fe20000000000 */
[--C-:B------:R-:W-:Y:S02]  /*0eb0*/  SHF.R.U64 R10, R10, 0x2, R11.reuse ;  /* 0x000000020a0a7819 */ /* 0x100fe4000000120b */
[----:B------:R-:W-:Y:S02]  /*0ec0*/  ISETP.GT.U32.AND.EX P0, PT, R11, RZ, PT, P0 ;  /* 0x000000ff0b00720c */ /* 0x000fe40003f04100 */
[----:B------:R-:W-:-:S11]  /*0ed0*/  SHF.R.U32.HI R11, RZ, 0x2, R11 ;  /* 0x00000002ff0b7819 */ /* 0x000fd6000001160b */
[----:B------:R-:W-:Y:S05]  /*0ee0*/  @P0 BRA `(.L_x_7) ;  /* 0xfffffff000ac0947 */ /* 0x000fea000383ffff */
.L_x_1:
[----:B------:R-:W-:Y:S05]  /*0ef0*/  BSYNC.RECONVERGENT B0 ;  /* 0x0000000000007941 */ /* 0x000fea0003800200 */
.L_x_0:
[----:B------:R-:W1:Y:S01]  /*0f00*/  S2R R5, SR_TID.X ;  /* 0x0000000000057919 */ /* 0x000e620000002100 */
[----:B0-----:R-:W0:Y:S01]  /*0f10*/  LDC.64 R2, c[0x0][0x388] ;  /* 0x0000e200ff027b82 */ /* 0x001e220000000a00 */
[----:B-1----:R-:W-:-:S04]  /*0f20*/  IMAD R5, R0, 0x20, R5 ;  /* 0x0000002000057824 */ /* 0x002fc800078e0205 */
[----:B0-----:R-:W-:-:S05]  /*0f30*/  IMAD.WIDE R2, R5, 0x30, R2 ;  /* 0x0000003005027825 */ /* 0x001fca00078e0202 */
[----:B------:R-:W-:Y:S04]  /*0f40*/  STG.E.64 desc[UR4][R2.64+0x18], RZ ;  /* 0x000018ff02007986 */ /* 0x000fe8000c101b04 */
[----:B------:R-:W-:Y:S04]  /*0f50*/  STG.E desc[UR4][R2.64+0x20], RZ ;  /* 0x000020ff02007986 */ /* 0x000fe8000c101904 */
[----:B------:R-:W-:Y:S01]  /*0f60*/  STG.E.64 desc[UR4][R2.64+0x28], RZ ;  /* 0x000028ff02007986 */ /* 0x000fe2000c101b04 */
[----:B------:R-:W-:Y:S05]  /*0f70*/  EXIT ;  /* 0x000000000000794d */ /* 0x000fea0003800000 */
.L_x_8:
[----:B------:R-:W-:-:S00]  /*0f80*/  BRA `(.L_x_8) ;  /* 0xfffffffc00fc7947 */ /* 0x000fc0000383ffff */
[----:B------:R-:W-:-:S00]  /*0f90*/  NOP ;  /* 0x0000000000007918 */ /* 0x000fc00000000000 */
        /* <DEDUP_REMOVED lines=14> */
.L_x_63:


//--------------------- .text._Z18dense2DWarpShufflejPKjS0_PKfPf --------------------------
	.section	.text._Z18dense2DWarpShufflejPKjS0_PKfPf,"ax",@progbits
	.align	128
        .global         _Z18dense2DWarpShufflejPKjS0_PKfPf
        .type           _Z18dense2DWarpShufflejPKjS0_PKfPf,@function
        .size           _Z18dense2DWarpShufflejPKjS0_PKfPf,(.L_x_64 - _Z18dense2DWarpShufflejPKjS0_PKfPf)
        .other          _Z18dense2DWarpShufflejPKjS0_PKfPf,@"STO_CUDA_ENTRY STV_DEFAULT"
_Z18dense2DWarpShufflejPKjS0_PKfPf:
.text._Z18dense2DWarpShufflejPKjS0_PKfPf:
[----:B------:R-:W-:Y:S08]  /*0000*/  LDC R1, c[0x0][0x37c] ;  /* 0x0000df00ff017b82 */ /* 0x000ff00000000800 */
[----:B------:R-:W0:Y:S01]  /*0010*/  LDC.64 R4, c[0x0][0x388] ;  /* 0x0000e200ff047b82 */ /* 0x000e220000000a00 */
[----:B------:R-:W0:Y:S02]  /*0020*/  LDCU.64 UR6, c[0x0][0x358] ;  /* 0x00006b00ff0677ac */ /* 0x000e240008000a00 */
[----:B0-----:R-:W2:Y:S01]  /*0030*/  LDG.E R4, desc[UR6][R4.64] ;  /* 0x0000000604047981 */ /* 0x001ea2000c1e1900 */
[----:B------:R-:W-:Y:S01]  /*0040*/  IMAD.MOV.U32 R2, RZ, RZ, RZ ;  /* 0x000000ffff027224 */ /* 0x000fe200078e00ff */
[----:B------:R-:W0:Y:S01]  /*0050*/  S2R R0, SR_TID.X ;  /* 0x0000000000007919 */ /* 0x000e220000002100 */
[----:B------:R-:W1:Y:S01]  /*0060*/  S2R R3, SR_CTAID.X ;  /* 0x0000000000037919 */ /* 0x000e620000002500 */
[----:B--2---:R-:W-:-:S05]  /*0070*/  VIADD R8, R4, 0x1f ;  /* 0x0000001f04087836 */ /* 0x004fca0000000000 */
[----:B------:R-:W-:-:S13]  /*0080*/  ISETP.GE.U32.AND P0, PT, R8, 0x20, PT ;  /* 0x000000200800780c */ /* 0x000fda0003f06070 */
[----:B01----:R-:W-:Y:S05]  /*0090*/  @!P0 BRA `(.L_x_9) ;  /* 0x0000000800048947 */ /* 0x003fea0003800000 */
[----:B------:R-:W0:Y:S01]  /*00a0*/  S2R R4, SR_TID.Y ;  /* 0x0000000000047919 */ /* 0x000e220000002200 */
[----:B------:R-:W1:Y:S01]  /*00b0*/  S2UR UR5, SR_CgaCtaId ;  /* 0x00000000000579c3 */ /* 0x000e620000008800 */
[----:B------:R-:W-:Y:S01]  /*00c0*/  SHF.R.U32.HI R5, RZ, 0x5, R8 ;  /* 0x00000005ff057819 */ /* 0x000fe20000011608 */
[----:B------:R-:W-:Y:S01]  /*00d0*/  UMOV UR4, 0x400 ;  /* 0x0000040000047882 */ /* 0x000fe20000000000 */
[----:B------:R-:W-:Y:S01]  /*00e0*/  LOP3.LUT R10, R8, 0x1f, RZ, 0xc0, !PT ;  /* 0x0000001f080a7812 */ /* 0x000fe200078ec0ff */
[----:B------:R-:W-:Y:S01]  /*00f0*/  HFMA2 R2, -RZ, RZ, 0, 0 ;  /* 0x00000000ff027431 */ /* 0x000fe200000001ff */
[C---:B------:R-:W-:Y:S01]  /*0100*/  LOP3.LUT R7, R5.reuse, 0x3, RZ, 0xc0, !PT ;  /* 0x0000000305077812 */ /* 0x040fe200078ec0ff */
[----:B------:R-:W-:Y:S02]  /*0110*/  VIADD R6, R5, 0xffffffff ;  /* 0xffffffff05067836 */ /* 0x000fe40000000000 */
[----:B------:R-:W-:Y:S01]  /*0120*/  IMAD R8, R3, 0x20, R0 ;  /* 0x0000002003087824 */ /* 0x000fe200078e0200 */
[----:B------:R-:W-:Y:S01]  /*0130*/  ISETP.NE.AND P4, PT, R7, RZ, PT ;  /* 0x000000ff0700720c */ /* 0x000fe20003f85270 */
[----:B------:R-:W-:Y:S01]  /*0140*/  IMAD.MOV.U32 R9, RZ, RZ, RZ ;  /* 0x000000ffff097224 */ /* 0x000fe200078e00ff */
[----:B------:R-:W-:Y:S01]  /*0150*/  ISETP.GE.U32.AND P0, PT, R6, 0x3, PT ;  /* 0x000000030600780c */ /* 0x000fe20003f06070 */
[----:B------:R-:W-:Y:S01]  /*0160*/  VIADD R10, R10, 0x1 ;  /* 0x000000010a0a7836 */ /* 0x000fe20000000000 */
[----:B-1----:R-:W-:-:S06]  /*0170*/  ULEA UR4, UR5, UR4, 0x18 ;  /* 0x0000000405047291 */ /* 0x002fcc000f8ec0ff */
[----:B------:R-:W-:Y:S02]  /*0180*/  LEA R11, R0, UR4, 0x2 ;  /* 0x00000004000b7c11 */ /* 0x000fe4000f8e10ff */
[----:B0-----:R-:W-:-:S03]  /*0190*/  LEA R12, R4, UR4, 0x2 ;  /* 0x00000004040c7c11 */ /* 0x001fc6000f8e10ff */
[----:B------:R-:W-:Y:S05]  /*01a0*/  @!P0 BRA `(.L_x_10) ;  /* 0x0000000400548947 */ /* 0x000fea0003800000 */
[C---:B------:R-:W-:Y:S01]  /*01b0*/  LOP3.LUT R9, R5.reuse, 0x7fffffc, RZ, 0xc0, !PT ;  /* 0x07fffffc05097812 */ /* 0x040fe200078ec0ff */
[----:B------:R-:W-:Y:S01]  /*01c0*/  VIADD R13, R0, 0x40 ;  /* 0x00000040000d7836 */ /* 0x000fe20000000000 */
[----:B------:R-:W-:Y:S01]  /*01d0*/  IADD3 R18, PT, PT, -R5, RZ, RZ ;  /* 0x000000ff05127210 */ /* 0x000fe20007ffe1ff */
[----:B------:R-:W-:Y:S01]  /*01e0*/  IMAD.MOV.U32 R2, RZ, RZ, RZ ;  /* 0x000000ffff027224 */ /* 0x000fe200078e00ff */
[----:B------:R-:W0:Y:S01]  /*01f0*/  LDCU UR4, c[0x0][0x380] ;  /* 0x00007000ff0477ac */ /* 0x000e220008000800 */
[----:B------:R-:W-:-:S07]  /*0200*/  IMAD.MOV.U32 R20, RZ, RZ, RZ ;  /* 0x000000ffff147224 */ /* 0x000fce00078e00ff */
.L_x_11:
[----:B------:R-:W-:-:S04]  /*0210*/  ISETP.NE.AND P0, PT, R18, -0x1, PT ;  /* 0xffffffff1200780c */ /* 0x000fc80003f05270 */
[----:B------:R-:W-:-:S04]  /*0220*/  SEL R19, R10, 0x20, !P0 ;  /* 0x000000200a137807 */ /* 0x000fc80004000000 */
[----:B------:R-:W-:-:S04]  /*0230*/  ISETP.GE.U32.AND P0, PT, R0, R19, PT ;  /* 0x000000130000720c */ /* 0x000fc80003f06070 */
[----:B------:R-:W-:-:S13]  /*0240*/  ISETP.NE.OR P0, PT, R4, RZ, P0 ;  /* 0x000000ff0400720c */ /* 0x000fda0000705670 */
[----:B------:R-:W1:Y:S01]  /*0250*/  @!P0 LDC.64 R14, c[0x0][0x390] ;  /* 0x0000e400ff0e8b82 */ /* 0x000e620000000a00 */
[----:B------:R-:W-:-:S04]  /*0260*/  @!P0 VIADD R17, R13, 0xffffffc0 ;  /* 0xffffffc00d118836 */ /* 0x000fc80000000000 */
[----:B-1----:R-:W-:-:S06]  /*0270*/  @!P0 IMAD.WIDE.U32 R16, R17, 0x4, R14 ;  /* 0x0000000411108825 */ /* 0x002fcc00078e000e */
[----:B------:R-:W2:Y:S01]  /*0280*/  @!P0 LDG.E R16, desc[UR6][R16.64] ;  /* 0x0000000610108981 */ /* 0x000ea2000c1e1900 */
[----:B------:R-:W-:-:S04]  /*0290*/  IADD3 R15, PT, PT, R20, 0x1, RZ ;  /* 0x00000001140f7810 */ /* 0x000fc80007ffe0ff */
[----:B------:R-:W-:-:S04]  /*02a0*/  ISETP.NE.AND P1, PT, R15, R6, PT ;  /* 0x000000060f00720c */ /* 0x000fc80003f25270 */
[----:B------:R-:W-:-:S04]  /*02b0*/  SEL R25, R10, 0x20, !P1 ;  /* 0x000000200a197807 */ /* 0x000fc80004800000 */
[----:B------:R-:W-:-:S04]  /*02c0*/  ISETP.GE.U32.AND P1, PT, R0, R25, PT ;  /* 0x000000190000720c */ /* 0x000fc80003f26070 */
[----:B------:R-:W-:-:S13]  /*02d0*/  ISETP.NE.OR P1, PT, R4, RZ, P1 ;  /* 0x000000ff0400720c */ /* 0x000fda0000f25670 */
[----:B------:R-:W1:Y:S01]  /*02e0*/  @!P1 LDC.64 R14, c[0x0][0x390] ;  /* 0x0000e400ff0e9b82 */ /* 0x000e620000000a00 */
[----:B------:R-:W-:-:S04]  /*02f0*/  @!P1 VIADD R23, R13, 0xffffffe0 ;  /* 0xffffffe00d179836 */ /* 0x000fc80000000000 */
[----:B-1----:R-:W-:Y:S01]  /*0300*/  @!P1 IMAD.WIDE.U32 R22, R23, 0x4, R14 ;  /* 0x0000000417169825 */ /* 0x002fe200078e000e */
[----:B--2---:R1:W-:Y:S02]  /*0310*/  @!P0 STS [R11], R16 ;  /* 0x000000100b008388 */ /* 0x0043e40000000800 */
[----:B------:R-:W-:Y:S06]  /*0320*/  BAR.SYNC.DEFER_BLOCKING 0x0 ;  /* 0x0000000000007b1d */ /* 0x000fec0000010000 */
[----:B------:R2:W3:Y:S01]  /*0330*/  @!P1 LDG.E R26, desc[UR6][R22.64] ;  /* 0x00000006161a9981 */ /* 0x0004e2000c1e1900 */
[----:B------:R-:W-:Y:S01]  /*0340*/  ISETP.GE.U32.AND P0, PT, R4, R19, PT ;  /* 0x000000130400720c */ /* 0x000fe20003f06070 */
[----:B------:R-:W-:-:S03]  /*0350*/  VIADD R15, R20, 0x2 ;  /* 0x00000002140f7836 */ /* 0x000fc60000000000 */
[----:B0-----:R-:W-:Y:S02]  /*0360*/  ISETP.GE.U32.OR P0, PT, R8, UR4, P0 ;  /* 0x0000000408007c0c */ /* 0x001fe40008706470 */
[----:B------:R-:W-:-:S04]  /*0370*/  ISETP.NE.AND P2, PT, R15, R6, PT ;  /* 0x000000060f00720c */ /* 0x000fc80003f45270 */
[----:B------:R-:W-:-:S04]  /*0380*/  SEL R19, R10, 0x20, !P2 ;  /* 0x000000200a137807 */ /* 0x000fc80005000000 */
[----:B------:R-:W-:-:S03]  /*0390*/  ISETP.GE.U32.AND P3, PT, R0, R19, PT ;  /* 0x000000130000720c */ /* 0x000fc60003f66070 */
[----:B------:R-:W0:Y:S01]  /*03a0*/  @!P0 LDS R21, [R12] ;  /* 0x000000000c158984 */ /* 0x000e220000000800 */
[----:B------:R-:W4:Y:S01]  /*03b0*/  @!P0 LDC.64 R14, c[0x0][0x398] ;  /* 0x0000e600ff0e8b82 */ /* 0x000f220000000a00 */
[----:B------:R-:W-:-:S13]  /*03c0*/  ISETP.NE.OR P3, PT, R4, RZ, P3 ;  /* 0x000000ff0400720c */ /* 0x000fda0001f65670 */
[----:B-1----:R-:W2:Y:S02]  /*03d0*/  @!P3 LDC.64 R16, c[0x0][0x390] ;  /* 0x0000e400ff10bb82 */ /* 0x002ea40000000a00 */
[----:B--2---:R-:W-:-:S04]  /*03e0*/  @!P3 IMAD.WIDE.U32 R22, R13, 0x4, R16 ;  /* 0x000000040d16b825 */ /* 0x004fc800078e0010 */
[----:B0-----:R-:W-:-:S04]  /*03f0*/  @!P0 IMAD R21, R21, UR4, R8 ;  /* 0x0000000415158c24 */ /* 0x001fc8000f8e0208 */
[----:B----4-:R-:W-:-:S05]  /*0400*/  @!P0 IMAD.WIDE.U32 R14, R21, 0x4, R14 ;  /* 0x00000004150e8825 */ /* 0x010fca00078e000e */
[----:B------:R0:W2:Y:S04]  /*0410*/  @!P0 LDG.E R21, desc[UR6][R14.64] ;  /* 0x000000060e158981 */ /* 0x0000a8000c1e1900 */
[----:B---3--:R-:W-:Y:S01]  /*0420*/  @!P1 STS [R11], R26 ;  /* 0x0000001a0b009388 */ /* 0x008fe20000000800 */
[----:B------:R-:W-:Y:S06]  /*0430*/  BAR.SYNC.DEFER_BLOCKING 0x0 ;  /* 0x0000000000007b1d */ /* 0x000fec0000010000 */
[----:B------:R1:W3:Y:S01]  /*0440*/  @!P3 LDG.E R24, desc[UR6][R22.64] ;  /* 0x000000061618b981 */ /* 0x0002e2000c1e1900 */
[----:B------:R-:W-:-:S04]  /*0450*/  ISETP.GE.U32.AND P1, PT, R4, R25, PT ;  /* 0x000000190400720c */ /* 0x000fc80003f26070 */
[----:B------:R-:W-:-:S13]  /*0460*/  ISETP.GE.U32.OR P1, PT, R8, UR4, P1 ;  /* 0x0000000408007c0c */ /* 0x000fda0008f26470 */
[----:B------:R-:W4:Y:S01]  /*0470*/  @!P1 LDS R27, [R12] ;  /* 0x000000000c1b9984 */ /* 0x000f220000000800 */
[----:B------:R-:W-:-:S05]  /*0480*/  VIADD R17, R20, 0x3 ;  /* 0x0000000314117836 */ /* 0x000fca0000000000 */
[----:B------:R-:W-:Y:S02]  /*0490*/  ISETP.NE.AND P2, PT, R17, R6, PT ;  /* 0x000000061100720c */ /* 0x000fe40003f45270 */
[----:B------:R-:W5:Y:S02]  /*04a0*/  @!P1 LDC.64 R16, c[0x0][0x398] ;  /* 0x0000e600ff109b82 */ /* 0x000f640000000a00 */
[----:B------:R-:W-:-:S04]  /*04b0*/  SEL R25, R10, 0x20, !P2 ;  /* 0x000000200a197807 */ /* 0x000fc80005000000 */
[----:B------:R-:W-:-:S04]  /*04c0*/  ISETP.GE.U32.AND P2, PT, R0, R25, PT ;  /* 0x000000190000720c */ /* 0x000fc80003f46070 */
[----:B------:R-:W-:-:S13]  /*04d0*/  ISETP.NE.OR P2, PT, R4, RZ, P2 ;  /* 0x000000ff0400720c */ /* 0x000fda0001745670 */
[----:B0-----:R-:W0:Y:S01]  /*04e0*/  @!P2 LDC.64 R14, c[0x0][0x390] ;  /* 0x0000e400ff0eab82 */ /* 0x001e220000000a00 */
[----:B----4-:R-:W-:-:S04]  /*04f0*/  @!P1 IMAD R27, R27, UR4, R8 ;  /* 0x000000041b1b9c24 */ /* 0x010fc8000f8e0208 */
[----:B-----5:R-:W-:-:S06]  /*0500*/  @!P1 IMAD.WIDE.U32 R16, R27, 0x4, R16 ;  /* 0x000000041b109825 */ /* 0x020fcc00078e0010 */
[----:B------:R-:W4:Y:S01]  /*0510*/  @!P1 LDG.E R17, desc[UR6][R16.64] ;  /* 0x0000000610119981 */ /* 0x000f22000c1e1900 */
[----:B-1----:R-:W-:-:S05]  /*0520*/  @!P2 IADD3 R23, PT, PT, R13, 0x20, RZ ;  /* 0x000000200d17a810 */ /* 0x002fca0007ffe0ff */
[----:B0-----:R-:W-:Y:S01]  /*0530*/  @!P2 IMAD.WIDE.U32 R14, R23, 0x4, R14 ;  /* 0x00000004170ea825 */ /* 0x001fe200078e000e */
[----:B---3--:R-:W-:Y:S01]  /*0540*/  @!P3 STS [R11], R24 ;  /* 0x000000180b00b388 */ /* 0x008fe20000000800 */
[----:B------:R-:W-:Y:S06]  /*0550*/  BAR.SYNC.DEFER_BLOCKING 0x0 ;  /* 0x0000000000007b1d */ /* 0x000fec0000010000 */
[----:B------:R0:W3:Y:S01]  /*0560*/  @!P2 LDG.E R26, desc[UR6][R14.64] ;  /* 0x000000060e1aa981 */ /* 0x0000e2000c1e1900 */
[----:B------:R-:W-:-:S04]  /*0570*/  ISETP.GE.U32.AND P3, PT, R4, R19, PT ;  /* 0x000000130400720c */ /* 0x000fc80003f66070 */
[----:B------:R-:W-:-:S13]  /*0580*/  ISETP.GE.U32.OR P3, PT, R8, UR4, P3 ;  /* 0x0000000408007c0c */ /* 0x000fda0009f66470 */
[----:B------:R-:W1:Y:S01]  /*0590*/  @!P3 LDS R19, [R12] ;  /* 0x000000000c13b984 */ /* 0x000e620000000800 */
[----:B------:R-:W5:Y:S01]  /*05a0*/  @!P3 LDC.64 R22, c[0x0][0x398] ;  /* 0x0000e600ff16bb82 */ /* 0x000f620000000a00 */
[----:B------:R-:W-:-:S04]  /*05b0*/  ISETP.GE.U32.AND P5, PT, R4, R25, PT ;  /* 0x000000190400720c */ /* 0x000fc80003fa6070 */
[----:B------:R-:W-:-:S13]  /*05c0*/  ISETP.GE.U32.OR P5, PT, R8, UR4, P5 ;  /* 0x0000000408007c0c */ /* 0x000fda000afa6470 */
[----:B0-----:R-:W0:Y:S01]  /*05d0*/  @!P5 LDC.64 R14, c[0x0][0x398] ;  /* 0x0000e600ff0edb82 */ /* 0x001e220000000a00 */
[----:B-1----:R-:W-:-:S04]  /*05e0*/  @!P3 IMAD R19, R19, UR4, R8 ;  /* 0x000000041313bc24 */ /* 0x002fc8000f8e0208 */
[----:B-----5:R-:W-:-:S06]  /*05f0*/  @!P3 IMAD.WIDE.U32 R22, R19, 0x4, R22 ;  /* 0x000000041316b825 */ /* 0x020fcc00078e0016 */
[----:B------:R-:W5:Y:S04]  /*0600*/  @!P3 LDG.E R23, desc[UR6][R22.64] ;  /* 0x000000061617b981 */ /* 0x000f68000c1e1900 */
[----:B---3--:R-:W-:Y:S01]  /*0610*/  @!P2 STS [R11], R26 ;  /* 0x0000001a0b00a388 */ /* 0x008fe20000000800 */
[----:B------:R-:W-:Y:S06]  /*0620*/  BAR.SYNC.DEFER_BLOCKING 0x0 ;  /* 0x0000000000007b1d */ /* 0x000fec0000010000 */
[----:B------:R-:W1:Y:S02]  /*0630*/  @!P5 LDS R19, [R12] ;  /* 0x000000000c13d984 */ /* 0x000e640000000800 */
[----:B-1----:R-:W-:-:S04]  /*0640*/  @!P5 IMAD R19, R19, UR4, R8 ;  /* 0x000000041313dc24 */ /* 0x002fc8000f8e0208 */
[----:B0-----:R-:W-:-:S06]  /*0650*/  @!P5 IMAD.WIDE.U32 R14, R19, 0x4, R14 ;  /* 0x00000004130ed825 */ /* 0x001fcc00078e000e */
[----:B------:R-:W3:Y:S01]  /*0660*/  @!P5 LDG.E R15, desc[UR6][R14.64] ;  /* 0x000000060e0fd981 */ /* 0x000ee2000c1e1900 */
[----:B------:R-:W-:Y:S02]  /*0670*/  VIADD R20, R20, 0x4 ;  /* 0x0000000414147836 */ /* 0x000fe40000000000 */
[----:B--2---:R-:W-:-:S03]  /*0680*/  @!P0 FADD R2, R2, R21 ;  /* 0x0000001502028221 */ /* 0x004fc60000000000 */
[----:B------:R-:W-:Y:S01]  /*0690*/  ISETP.NE.AND P0, PT, R20, R9, PT ;  /* 0x000000091400720c */ /* 0x000fe20003f05270 */
[----:B----4-:R-:W-:-:S04]  /*06a0*/  @!P1 FADD R2, R2, R17 ;  /* 0x0000001102029221 */ /* 0x010fc80000000000 */
[----:B-----5:R-:W-:Y:S01]  /*06b0*/  @!P3 FADD R2, R2, R23 ;  /* 0x000000170202b221 */ /* 0x020fe20000000000 */
[----:B------:R-:W-:Y:S02]  /*06c0*/  VIADD R18, R18, 0x4 ;  /* 0x0000000412127836 */ /* 0x000fe40000000000 */
[----:B------:R-:W-:Y:S02]  /*06d0*/  VIADD R13, R13, 0x80 ;  /* 0x000000800d0d7836 */ /* 0x000fe40000000000 */
[----:B---3--:R-:W-:-:S03]  /*06e0*/  @!P5 FADD R2, R2, R15 ;  /* 0x0000000f0202d221 */ /* 0x008fc60000000000 */
[----:B------:R-:W-:Y:S05]  /*06f0*/  @P0 BRA `(.L_x_11) ;  /* 0xfffffff800c40947 */ /* 0x000fea000383ffff */
.L_x_10:
[----:B------:R-:W-:Y:S05]  /*0700*/  @!P4 BRA `(.L_x_9) ;  /* 0x000000000068c947 */ /* 0x000fea0003800000 */
[----:B------:R-:W-:Y:S01]  /*0710*/  IMAD.IADD R5, R9, 0x1, -R5 ;  /* 0x0000000109057824 */ /* 0x000fe200078e0a05 */
[----:B------:R-:W-:Y:S01]  /*0720*/  IADD3 R13, PT, PT, -R7, RZ, RZ ;  /* 0x000000ff070d7210 */ /* 0x000fe20007ffe1ff */
[----:B------:R-:W-:Y:S01]  /*0730*/  IMAD R9, R9, 0x20, R0 ;  /* 0x0000002009097824 */ /* 0x000fe200078e0200 */
[----:B------:R-:W0:Y:S06]  /*0740*/  LDCU UR8, c[0x0][0x380] ;  /* 0x00007000ff0877ac */ /* 0x000e2c0008000800 */
.L_x_12:
[----:B------:R-:W-:-:S05]  /*0750*/  VIADD R5, R5, 0x1 ;  /* 0x0000000105057836 */ /* 0x000fca0000000000 */
[----:B------:R-:W-:-:S04]  /*0760*/  ISETP.NE.AND P0, PT, R5, RZ, PT ;  /* 0x000000ff0500720c */ /* 0x000fc80003f05270 */
[----:B------:R-:W-:-:S04]  /*0770*/  SEL R15, R10, 0x20, !P0 ;  /* 0x000000200a0f7807 */ /* 0x000fc80004000000 */
[----:B------:R-:W-:-:S04]  /*0780*/  ISETP.GE.U32.AND P0, PT, R0, R15, PT ;  /* 0x0000000f0000720c */ /* 0x000fc80003f06070 */
[----:B------:R-:W-:-:S13]  /*0790*/  ISETP.NE.OR P0, PT, R4, RZ, P0 ;  /* 0x000000ff0400720c */ /* 0x000fda0000705670 */
[----:B------:R-:W1:Y:S02]  /*07a0*/  @!P0 LDC.64 R6, c[0x0][0x390] ;  /* 0x0000e400ff068b82 */ /* 0x000e640000000a00 */
[----:B-1----:R-:W-:-:S06]  /*07b0*/  @!P0 IMAD.WIDE.U32 R6, R9, 0x4, R6 ;  /* 0x0000000409068825 */ /* 0x002fcc00078e0006 */
[----:B------:R-:W2:Y:S01]  /*07c0*/  @!P0 LDG.E R6, desc[UR6][R6.64] ;  /* 0x0000000606068981 */ /* 0x000ea2000c1e1900 */
[----:B------:R-:W-:-:S04]  /*07d0*/  ISETP.GE.U32.AND P1, PT, R4, R15, PT ;  /* 0x0000000f0400720c */ /* 0x000fc80003f26070 */
[----:B0-----:R-:W-:-:S13]  /*07e0*/  ISETP.GE.U32.OR P1, PT, R8, UR8, P1 ;  /* 0x0000000808007c0c */ /* 0x001fda0008f26470 */
[----:B------:R-:W0:Y:S01]  /*07f0*/  @!P1 LDC.64 R14, c[0x0][0x398] ;  /* 0x0000e600ff0e9b82 */ /* 0x000e220000000a00 */
[----:B--2---:R-:W-:Y:S07]  /*0800*/  @!P0 STS [R11], R6 ;  /* 0x000000060b008388 */ /* 0x004fee0000000800 */
[----:B------:R-:W-:Y:S06]  /*0810*/  BAR.SYNC.DEFER_BLOCKING 0x0 ;  /* 0x0000000000007b1d */ /* 0x000fec0000010000 */
[----:B------:R-:W1:Y:S02]  /*0820*/  @!P1 LDS R17, [R12] ;  /* 0x000000000c119984 */ /* 0x000e640000000800 */
[----:B-1----:R-:W-:-:S04]  /*0830*/  @!P1 IMAD R17, R17, UR8, R8 ;  /* 0x0000000811119c24 */ /* 0x002fc8000f8e0208 */
[----:B0-----:R-:W-:-:S06]  /*0840*/  @!P1 IMAD.WIDE.U32 R14, R17, 0x4, R14 ;  /* 0x00000004110e9825 */ /* 0x001fcc00078e000e */
[----:B------:R-:W2:Y:S01]  /*0850*/  @!P1 LDG.E R15, desc[UR6][R14.64] ;  /* 0x000000060e0f9981 */ /* 0x000ea2000c1e1900 */
[----:B------:R-:W-:Y:S01]  /*0860*/  IADD3 R13, PT, PT, R13, 0x1, RZ ;  /* 0x000000010d0d7810 */ /* 0x000fe20007ffe0ff */
[----:B------:R-:W-:-:S03]  /*0870*/  VIADD R9, R9, 0x20 ;  /* 0x0000002009097836 */ /* 0x000fc60000000000 */
[----:B------:R-:W-:Y:S01]  /*0880*/  ISETP.NE.AND P0, PT, R13, RZ, PT ;  /* 0x000000ff0d00720c */ /* 0x000fe20003f05270 */
[----:B--2---:R-:W-:-:S12]  /*0890*/  @!P1 FADD R2, R2, R15 ;  /* 0x0000000f02029221 */ /* 0x004fd80000000000 */
[----:B------:R-:W-:Y:S05]  /*08a0*/  @P0 BRA `(.L_x_12) ;  /* 0xfffffffc00a80947 */ /* 0x000fea000383ffff */
.L_x_9:
[----:B------:R-:W0:Y:S01]  /*08b0*/  S2UR UR5, SR_CgaCtaId ;  /* 0x00000000000579c3 */ /* 0x000e220000008800 */
[----:B------:R-:W1:Y:S01]  /*08c0*/  S2R R8, SR_TID.Y ;  /* 0x0000000000087919 */ /* 0x000e620000002200 */
[----:B------:R-:W-:Y:S02]  /*08d0*/  UMOV UR4, 0x400 ;  /* 0x0000040000047882 */ /* 0x000fe40000000000 */
[----:B------:R-:W-:-:S04]  /*08e0*/  UIADD3 UR4, UPT, UPT, UR4, 0x80, URZ ;  /* 0x0000008004047890 */ /* 0x000fc8000fffe0ff */
[----:B0-----:R-:W-:-:S06]  /*08f0*/  ULEA UR4, UR5, UR4, 0x18 ;  /* 0x0000000405047291 */ /* 0x001fcc000f8ec0ff */
[----:B------:R-:W-:Y:S02]  /*0900*/  LEA R4, R0, UR4, 0x7 ;  /* 0x0000000400047c11 */ /* 0x000fe4000f8e38ff */
[----:B-1----:R-:W-:-:S03]  /*0910*/  LEA R7, R8, UR4, 0x7 ;  /* 0x0000000408077c11 */ /* 0x002fc6000f8e38ff */
[----:B------:R-:W-:Y:S01]  /*0920*/  IMAD R5, R8, 0x4, R4 ;  /* 0x0000000408057824 */ /* 0x000fe200078e0204 */
[----:B------:R-:W0:Y:S01]  /*0930*/  LDCU UR4, c[0x0][0x380] ;  /* 0x00007000ff0477ac */ /* 0x000e220008000800 */
[----:B------:R-:W-:-:S03]  /*0940*/  LEA R7, R0, R7, 0x2 ;  /* 0x0000000700077211 */ /* 0x000fc600078e10ff */
[----:B------:R1:W-:Y:S01]  /*0950*/  STS [R5], R2 ;  /* 0x0000000205007388 */ /* 0x0003e20000000800 */
[----:B------:R-:W-:Y:S01]  /*0960*/  BAR.SYNC.DEFER_BLOCKING 0x0 ;  /* 0x0000000000007b1d */ /* 0x000fe20000010000 */
[----:B-1----:R-:W-:-:S05]  /*0970*/  IMAD R5, R3, 0x20, R8 ;  /* 0x0000002003057824 */ /* 0x002fca00078e0208 */
[----:B0-----:R-:W-:-:S04]  /*0980*/  ISETP.GE.U32.AND P0, PT, R5, UR4, PT ;  /* 0x0000000405007c0c */ /* 0x001fc8000bf06070 */
[----:B------:R-:W-:Y:S01]  /*0990*/  ISETP.NE.OR P0, PT, R0, RZ, P0 ;  /* 0x000000ff0000720c */ /* 0x000fe20000705670 */
[----:B------:R-:W0:Y:S04]  /*09a0*/  LDS R7, [R7] ;  /* 0x0000000007077984 */ /* 0x000e280000000800 */
[----:B0-----:R-:W0:Y:S02]  /*09b0*/  SHFL.DOWN PT, R4, R7, 0x10, 0x1f ;  /* 0x0a001f0007047f89 */ /* 0x001e2400000e0000 */
[----:B0-----:R-:W-:-:S05]  /*09c0*/  FADD R4, R7, R4 ;  /* 0x0000000407047221 */ /* 0x001fca0000000000 */
[----:B------:R-:W0:Y:S02]  /*09d0*/  SHFL.DOWN PT, R9, R4, 0x8, 0x1f ;  /* 0x09001f0004097f89 */ /* 0x000e2400000e0000 */
[----:B0-----:R-:W-:-:S05]  /*09e0*/  FADD R9, R4, R9 ;  /* 0x0000000904097221 */ /* 0x001fca0000000000 */
[----:B------:R-:W0:Y:S02]  /*09f0*/  SHFL.DOWN PT, R6, R9, 0x4, 0x1f ;  /* 0x08801f0009067f89 */ /* 0x000e2400000e0000 */
[----:B0-----:R-:W-:-:S05]  /*0a00*/  FADD R6, R9, R6 ;  /* 0x0000000609067221 */ /* 0x001fca0000000000 */
[----:B------:R-:W0:Y:S02]  /*0a10*/  SHFL.DOWN PT, R11, R6, 0x2, 0x1f ;  /* 0x08401f00060b7f89 */ /* 0x000e2400000e0000 */
[----:B0-----:R-:W-:-:S05]  /*0a20*/  FADD R11, R6, R11 ;  /* 0x0000000b060b7221 */ /* 0x001fca0000000000 */
[----:B------:R0:W1:Y:S01]  /*0a30*/  SHFL.DOWN PT, R0, R11, 0x1, 0x1f ;  /* 0x08201f000b007f89 */ /* 0x00006200000e0000 */
[----:B------:R-:W-:Y:S05]  /*0a40*/  @P0 EXIT ;  /* 0x000000000000094d */ /* 0x000fea0003800000 */
[----:B------:R-:W2:Y:S02]  /*0a50*/  LDC.64 R2, c[0x0][0x3a0] ;  /* 0x0000e800ff027b82 */ /* 0x000ea40000000a00 */
[----:B--2---:R-:W-:-:S05]  /*0a60*/  IMAD.WIDE.U32 R2, R5, 0x4, R2 ;  /* 0x0000000405027825 */ /* 0x004fca00078e0002 */
[----:B------:R-:W2:Y:S01]  /*0a70*/  LDG.E R5, desc[UR6][R2.64] ;  /* 0x0000000602057981 */ /* 0x000ea2000c1e1900 */
[----:B-1----:R-:W-:-:S04]  /*0a80*/  FADD R0, R11, R0 ;  /* 0x000000000b007221 */ /* 0x002fc80000000000 */
[----:B--2---:R-:W-:-:S05]  /*0a90*/  FADD R5, R0, R5 ;  /* 0x0000000500057221 */ /* 0x004fca0000000000 */
[----:B------:R-:W-:Y:S01]  /*0aa0*/  STG.E desc[UR6][R2.64], R5 ;  /* 0x0000000502007986 */ /* 0x000fe2000c101906 */
[----:B------:R-:W-:Y:S05]  /*0ab0*/  EXIT ;  /* 0x000000000000794d */ /* 0x000fea0003800000 */
.L_x_13:
        /* <DEDUP_REMOVED lines=12> */
.L_x_64:


//--------------------- .text._Z19dense2DSharedAtomicjPKjS0_PKfPf --------------------------
	.section	.text._Z19dense2DSharedAtomicjPKjS0_PKfPf,"ax",@progbits
	.align	128
        .global         _Z19dense2DSharedAtomicjPKjS0_PKfPf
        .type           _Z19dense2DSharedAtomicjPKjS0_PKfPf,@function
        .size           _Z19dense2DSharedAtomicjPKjS0_PKfPf,(.L_x_65 - _Z19dense2DSharedAtomicjPKjS0_PKfPf)
        .other          _Z19dense2DSharedAtomicjPKjS0_PKfPf,@"STO_CUDA_ENTRY STV_DEFAULT"
_Z19dense2DSharedAtomicjPKjS0_PKfPf:
.text._Z19dense2DSharedAtomicjPKjS0_PKfPf:
[----:B------:R-:W-:Y:S08]  /*0000*/  LDC R1, c[0x0][0x37c] ;  /* 0x0000df00ff017b82 */ /* 0x000ff00000000800 */
[----:B------:R-:W0:Y:S01]  /*0010*/  LDC.64 R4, c[0x0][0x388] ;  /* 0x0000e200ff047b82 */ /* 0x000e220000000a00 */
[----:B------:R-:W0:Y:S02]  /*0020*/  LDCU.64 UR8, c[0x0][0x358] ;  /* 0x00006b00ff0877ac */ /* 0x000e240008000a00 */
[----:B0-----:R0:W2:Y:S05]  /*0030*/  LDG.E R4, desc[UR8][R4.64] ;  /* 0x0000000804047981 */ /* 0x0010aa000c1e1900 */
[----:B------:R-:W1:Y:S01]  /*0040*/  S2UR UR6, SR_CgaCtaId ;  /* 0x00000000000679c3 */ /* 0x000e620000008800 */
[----:B------:R-:W-:Y:S01]  /*0050*/  UMOV UR4, 0x400 ;  /* 0x0000040000047882 */ /* 0x000fe20000000000 */
[----:B------:R-:W3:Y:S01]  /*0060*/  S2R R0, SR_TID.Y ;  /* 0x0000000000007919 */ /* 0x000ee20000002200 */
[----:B------:R-:W-:Y:S01]  /*0070*/  UIADD3 UR5, UPT, UPT, UR4, 0x80, URZ ;  /* 0x0000008004057890 */ /* 0x000fe2000fffe0ff */
[----:B------:R-:W4:Y:S01]  /*0080*/  S2R R2, SR_TID.X ;  /* 0x0000000000027919 */ /* 0x000f220000002100 */
[----:B0-----:R-:W-:Y:S01]  /*0090*/  IMAD.MOV.U32 R5, RZ, RZ, RZ ;  /* 0x000000ffff057224 */ /* 0x001fe200078e00ff */
[----:B------:R-:W0:Y:S01]  /*00a0*/  S2R R7, SR_CTAID.X ;  /* 0x0000000000077919 */ /* 0x000e220000002500 */
[----:B-1----:R-:W-:Y:S01]  /*00b0*/  ULEA UR5, UR6, UR5, 0x18 ;  /* 0x0000000506057291 */ /* 0x002fe2000f8ec0ff */
[----:B---3--:R-:W-:-:S05]  /*00c0*/  ISETP.NE.AND P0, PT, R0, RZ, PT ;  /* 0x000000ff0000720c */ /* 0x008fca0003f05270 */
[----:B----4-:R-:W-:-:S08]  /*00d0*/  LEA R3, R2, UR5, 0x2 ;  /* 0x0000000502037c11 */ /* 0x010fd0000f8e10ff */
[----:B------:R1:W-:Y:S01]  /*00e0*/  @!P0 STS [R3], RZ ;  /* 0x000000ff03008388 */ /* 0x0003e20000000800 */
[----:B------:R-:W-:Y:S01]  /*00f0*/  BAR.SYNC.DEFER_BLOCKING 0x0 ;  /* 0x0000000000007b1d */ /* 0x000fe20000010000 */
[----:B--2---:R-:W-:Y:S02]  /*0100*/  VIADD R9, R4, 0x1f ;  /* 0x0000001f04097836 */ /* 0x004fe40000000000 */
[----:B0-----:R-:W-:-:S03]  /*0110*/  IMAD R4, R7, 0x20, R2 ;  /* 0x0000002007047824 */ /* 0x001fc600078e0202 */
[----:B------:R-:W-:-:S13]  /*0120*/  ISETP.GE.U32.AND P0, PT, R9, 0x20, PT ;  /* 0x000000200900780c */ /* 0x000fda0003f06070 */
[----:B-1----:R-:W-:Y:S05]  /*0130*/  @!P0 BRA `(.L_x_14) ;  /* 0x0000000400f48947 */ /* 0x002fea0003800000 */
[----:B------:R-:W-:Y:S01]  /*0140*/  SHF.R.U32.HI R6, RZ, 0x5, R9 ;  /* 0x00000005ff067819 */ /* 0x000fe20000011609 */
[----:B------:R-:W-:Y:S01]  /*0150*/  ULEA UR4, UR6, UR4, 0x18 ;  /* 0x0000000406047291 */ /* 0x000fe2000f8ec0ff */
[----:B------:R-:W-:Y:S01]  /*0160*/  LOP3.LUT R10, R9, 0x1f, RZ, 0xc0, !PT ;  /* 0x0000001f090a7812 */ /* 0x000fe200078ec0ff */
[----:B------:R-:W-:Y:S01]  /*0170*/  IMAD.MOV.U32 R5, RZ, RZ, RZ ;  /* 0x000000ffff057224 */ /* 0x000fe200078e00ff */
[C---:B------:R-:W-:Y:S01]  /*0180*/  LOP3.LUT R8, R6.reuse, 0x3, RZ, 0xc0, !PT ;  /* 0x0000000306087812 */ /* 0x040fe200078ec0ff */
[----:B------:R-:W-:Y:S02]  /*0190*/  VIADD R7, R6, 0xffffffff ;  /* 0xffffffff06077836 */ /* 0x000fe40000000000 */
[----:B------:R-:W-:Y:S01]  /*01a0*/  LEA R11, R2, UR4, 0x2 ;  /* 0x00000004020b7c11 */ /* 0x000fe2000f8e10ff */
[----:B------:R-:W-:Y:S01]  /*01b0*/  IMAD.MOV.U32 R9, RZ, RZ, RZ ;  /* 0x000000ffff097224 */ /* 0x000fe200078e00ff */
[----:B------:R-:W-:Y:S01]  /*01c0*/  LEA R12, R0, UR4, 0x2 ;  /* 0x00000004000c7c11 */ /* 0x000fe2000f8e10ff */
[----:B------:R-:W-:Y:S01]  /*01d0*/  VIADD R10, R10, 0x1 ;  /* 0x000000010a0a7836 */ /* 0x000fe20000000000 */
[----:B------:R-:W-:-:S02]  /*01e0*/  ISETP.GE.U32.AND P0, PT, R7, 0x3, PT ;  /* 0x000000030700780c */ /* 0x000fc40003f06070 */
[----:B------:R-:W-:-:S11]  /*01f0*/  ISETP.NE.AND P4, PT, R8, RZ, PT ;  /* 0x000000ff0800720c */ /* 0x000fd60003f85270 */
[----:B------:R-:W-:Y:S05]  /*0200*/  @!P0 BRA `(.L_x_15) ;  /* 0x0000000400548947 */ /* 0x000fea0003800000 */
[----:B------:R-:W-:Y:S01]  /*0210*/  LOP3.LUT R9, R6, 0x7fffffc, RZ, 0xc0, !PT ;  /* 0x07fffffc06097812 */ /* 0x000fe200078ec0ff */
[----:B------:R-:W-:Y:S01]  /*0220*/  VIADD R13, R2, 0x40 ;  /* 0x00000040020d7836 */ /* 0x000fe20000000000 */
[----:B------:R-:W-:Y:S01]  /*0230*/  IADD3 R18, PT, PT, -R6, RZ, RZ ;  /* 0x000000ff06127210 */ /* 0x000fe20007ffe1ff */
[----:B------:R-:W-:Y:S01]  /*0240*/  IMAD.MOV.U32 R5, RZ, RZ, RZ ;  /* 0x000000ffff057224 */ /* 0x000fe200078e00ff */
[----:B------:R-:W0:Y:S01]  /*0250*/  LDCU UR4, c[0x0][0x380] ;  /* 0x00007000ff0477ac */ /* 0x000e220008000800 */
[----:B------:R-:W-:-:S07]  /*0260*/  IMAD.MOV.U32 R20, RZ, RZ, RZ ;  /* 0x000000ffff147224 */ /* 0x000fce00078e00ff */
.L_x_16:
        /* <DEDUP_REMOVED lines=8> */
[----:B------:R-:W-:-:S05]  /*02f0*/  VIADD R14, R20, 0x1 ;  /* 0x00000001140e7836 */ /* 0x000fca0000000000 */
        /* <DEDUP_REMOVED lines=30> */
[----:B------:R-:W-:-:S04]  /*04e0*/  IADD3 R16, PT, PT, R20, 0x3, RZ ;  /* 0x0000000314107810 */ /* 0x000fc80007ffe0ff */
        /* <DEDUP_REMOVED lines=9> */
[----:B-1----:R-:W-:-:S04]  /*0580*/  @!P2 VIADD R23, R13, 0x20 ;  /* 0x000000200d17a836 */ /* 0x002fc80000000000 */
        /* <DEDUP_REMOVED lines=29> */
.L_x_15:
[----:B------:R-:W-:Y:S05]  /*0760*/  @!P4 BRA `(.L_x_14) ;  /* 0x000000000068c947 */ /* 0x000fea0003800000 */
[----:B------:R-:W-:Y:S01]  /*0770*/  IMAD.MOV R15, RZ, RZ, -R8 ;  /* 0x000000ffff0f7224 */ /* 0x000fe200078e0a08 */
[----:B------:R-:W-:Y:S01]  /*0780*/  IADD3 R14, PT, PT, -R6, R9, RZ ;  /* 0x00000009060e7210 */ /* 0x000fe20007ffe1ff */
[----:B------:R-:W-:Y:S01]  /*0790*/  IMAD R13, R9, 0x20, R2 ;  /* 0x00000020090d7824 */ /* 0x000fe200078e0202 */
[----:B------:R-:W0:Y:S06]  /*07a0*/  LDCU UR4, c[0x0][0x380] ;  /* 0x00007000ff0477ac */ /* 0x000e2c0008000800 */
.L_x_17:
        /* <DEDUP_REMOVED lines=17> */
[----:B------:R-:W-:Y:S02]  /*08c0*/  VIADD R15, R15, 0x1 ;  /* 0x000000010f0f7836 */ /* 0x000fe40000000000 */
[----:B------:R-:W-:-:S03]  /*08d0*/  VIADD R13, R13, 0x20 ;  /* 0x000000200d0d7836 */ /* 0x000fc60000000000 */
[----:B------:R-:W-:Y:S01]  /*08e0*/  ISETP.NE.AND P0, PT, R15, RZ, PT ;  /* 0x000000ff0f00720c */ /* 0x000fe20003f05270 */
[----:B--2---:R-:W-:-:S12]  /*08f0*/  @!P1 FADD R5, R5, R8 ;  /* 0x0000000805059221 */ /* 0x004fd80000000000 */
[----:B------:R-:W-:Y:S05]  /*0900*/  @P0 BRA `(.L_x_17) ;  /* 0xfffffffc00a80947 */ /* 0x000fea000383ffff */
.L_x_14:
[----:B------:R-:W-:Y:S01]  /*0910*/  BSSY.RECONVERGENT B0, `(.L_x_18) ;  /* 0x0000005000007945 */ /* 0x000fe20003800200 */
.L_x_19:
[----:B------:R-:W0:Y:S02]  /*0920*/  LDS R6, [R3] ;  /* 0x0000000003067984 */ /* 0x000e240000000800 */
[----:B0-----:R-:W-:-:S05]  /*0930*/  FADD R7, R5, R6 ;  /* 0x0000000605077221 */ /* 0x001fca0000000000 */
[----:B------:R-:W0:Y:S02]  /*0940*/  ATOMS.CAST.SPIN P0, [R3], R6, R7 ;  /* 0x000000060300758d */ /* 0x000e240001800007 */
[----:B0-----:R-:W-:Y:S05]  /*0950*/  @!P0 BRA `(.L_x_19) ;  /* 0xfffffffc00f08947 */ /* 0x001fea000383ffff */
[----:B------:R-:W-:Y:S05]  /*0960*/  BSYNC.RECONVERGENT B0 ;  /* 0x0000000000007941 */ /* 0x000fea0003800200 */
.L_x_18:
[----:B------:R-:W0:Y:S01]  /*0970*/  LDCU UR5, c[0x0][0x380] ;  /* 0x00007000ff0577ac */ /* 0x000e220008000800 */
[----:B------:R-:W-:Y:S01]  /*0980*/  BAR.SYNC.DEFER_BLOCKING 0x0 ;  /* 0x0000000000007b1d */ /* 0x000fe20000010000 */
[----:B0-----:R-:W-:-:S04]  /*0990*/  ISETP.GE.U32.AND P0, PT, R4, UR5, PT ;  /* 0x0000000504007c0c */ /* 0x001fc8000bf06070 */
[----:B------:R-:W-:-:S13]  /*09a0*/  ISETP.NE.OR P0, PT, R0, RZ, P0 ;  /* 0x000000ff0000720c */ /* 0x000fda0000705670 */
[----:B------:R-:W-:Y:S05]  /*09b0*/  @P0 EXIT ;  /* 0x000000000000094d */ /* 0x000fea0003800000 */
[----:B------:R-:W0:Y:S01]  /*09c0*/  LDC.64 R6, c[0x0][0x3a0] ;  /* 0x0000e800ff067b82 */ /* 0x000e220000000a00 */
[----:B------:R-:W1:Y:S01]  /*09d0*/  LDS R3, [R3] ;  /* 0x0000000003037984 */ /* 0x000e620000000800 */
[----:B0-----:R-:W-:-:S05]  /*09e0*/  IMAD.WIDE.U32 R4, R4, 0x4, R6 ;  /* 0x0000000404047825 */ /* 0x001fca00078e0006 */
[----:B------:R-:W1:Y:S02]  /*09f0*/  LDG.E R0, desc[UR8][R4.64] ;  /* 0x0000000804007981 */ /* 0x000e64000c1e1900 */
[----:B-1----:R-:W-:-:S05]  /*0a00*/  FADD R7, R3, R0 ;  /* 0x0000000003077221 */ /* 0x002fca0000000000 */
[----:B------:R-:W-:Y:S01]  /*0a10*/  STG.E desc[UR8][R4.64], R7 ;  /* 0x0000000704007986 */ /* 0x000fe2000c101908 */
[----:B------:R-:W-:Y:S05]  /*0a20*/  EXIT ;  /* 0x000000000000794d */ /* 0x000fea0003800000 */
.L_x_20:
        /* <DEDUP_REMOVED lines=13> */
.L_x_65:


//--------------------- .text._Z19dense2DGlobalAtomicjPKjS0_PKfPf --------------------------
	.section	.text._Z19dense2DGlobalAtomicjPKjS0_PKfPf,"ax",@progbits
	.align	128
        .global         _Z19dense2DGlobalAtomicjPKjS0_PKfPf
        .type           _Z19dense2DGlobalAtomicjPKjS0_PKfPf,@function
        .size           _Z19dense2DGlobalAtomicjPKjS0_PKfPf,(.L_x_66 - _Z19dense2DGlobalAtomicjPKjS0_PKfPf)
        .other          _Z19dense2DGlobalAtomicjPKjS0_PKfPf,@"STO_CUDA_ENTRY STV_DEFAULT"
_Z19dense2DGlobalAtomicjPKjS0_PKfPf:
.text._Z19dense2DGlobalAtomicjPKjS0_PKfPf:
[----:B------:R-:W-:Y:S08]  /*0000*/  LDC R1, c[0x0][0x37c] ;  /* 0x0000df00ff017b82 */ /* 0x000ff00000000800 */
[----:B------:R-:W0:Y:S01]  /*0010*/  LDC.64 R4, c[0x0][0x388] ;  /* 0x0000e200ff047b82 */ /* 0x000e220000000a00 */
[----:B------:R-:W0:Y:S02]  /*0020*/  LDCU.64 UR6, c[0x0][0x358] ;  /* 0x00006b00ff0677ac */ /* 0x000e240008000a00 */
[----:B0-----:R-:W2:Y:S01]  /*0030*/  LDG.E R7, desc[UR6][R4.64] ;  /* 0x0000000604077981 */ /* 0x001ea2000c1e1900 */
[----:B------:R-:W-:Y:S01]  /*0040*/  IMAD.MOV.U32 R2, RZ, RZ, RZ ;  /* 0x000000ffff027224 */ /* 0x000fe200078e00ff */
[----:B------:R-:W0:Y:S01]  /*0050*/  S2R R0, SR_TID.X ;  /* 0x0000000000007919 */ /* 0x000e220000002100 */
[----:B------:R-:W0:Y:S02]  /*0060*/  S2R R3, SR_CTAID.X ;  /* 0x0000000000037919 */ /* 0x000e240000002500 */
[----:B0-----:R-:W-:Y:S01]  /*0070*/  LEA R3, R3, R0, 0x5 ;  /* 0x0000000003037211 */ /* 0x001fe200078e28ff */
[----:B--2---:R-:W-:-:S05]  /*0080*/  VIADD R6, R7, 0x1f ;  /* 0x0000001f07067836 */ /* 0x004fca0000000000 */
[----:B------:R-:W-:-:S13]  /*0090*/  ISETP.GE.U32.AND P0, PT, R6, 0x20, PT ;  /* 0x000000200600780c */ /* 0x000fda0003f06070 */
[----:B------:R-:W-:Y:S05]  /*00a0*/  @!P0 BRA `(.L_x_21) ;  /* 0x0000000c009c8947 */ /* 0x000fea0003800000 */
[----:B------:R-:W0:Y:S01]  /*00b0*/  S2R R4, SR_TID.Y ;  /* 0x0000000000047919 */ /* 0x000e220000002200 */
[----:B------:R-:W1:Y:S01]  /*00c0*/  S2UR UR5, SR_CgaCtaId ;  /* 0x00000000000579c3 */ /* 0x000e620000008800 */
[----:B------:R-:W-:Y:S01]  /*00d0*/  SHF.R.U32.HI R5, RZ, 0x5, R6 ;  /* 0x00000005ff057819 */ /* 0x000fe20000011606 */
[----:B------:R-:W-:Y:S01]  /*00e0*/  UMOV UR4, 0x400 ;  /* 0x0000040000047882 */ /* 0x000fe20000000000 */
[----:B------:R-:W2:Y:S01]  /*00f0*/  LDCU UR8, c[0x0][0x360] ;  /* 0x00006c00ff0877ac */ /* 0x000ea20008000800 */
[----:B------:R-:W-:Y:S02]  /*0100*/  HFMA2 R2, -RZ, RZ, 0, 0 ;  /* 0x00000000ff027431 */ /* 0x000fe400000001ff */
[----:B------:R-:W-:Y:S01]  /*0110*/  VIADD R7, R7, 0xffffffff ;  /* 0xffffffff07077836 */ /* 0x000fe20000000000 */
[C---:B------:R-:W-:Y:S01]  /*0120*/  LOP3.LUT R9, R5.reuse, 0x3, RZ, 0xc0, !PT ;  /* 0x0000000305097812 */ /* 0x040fe200078ec0ff */
[----:B------:R-:W-:Y:S02]  /*0130*/  VIADD R6, R5, 0xffffffff ;  /* 0xffffffff05067836 */ /* 0x000fe40000000000 */
[----:B------:R-:W-:-:S03]  /*0140*/  IMAD.MOV.U32 R8, RZ, RZ, RZ ;  /* 0x000000ffff087224 */ /* 0x000fc600078e00ff */
[----:B------:R-:W-:Y:S01]  /*0150*/  ISETP.GE.U32.AND P0, PT, R6, 0x3, PT ;  /* 0x000000030600780c */ /* 0x000fe20003f06070 */
[----:B-1----:R-:W-:-:S06]  /*0160*/  ULEA UR4, UR5, UR4, 0x18 ;  /* 0x0000000405047291 */ /* 0x002fcc000f8ec0ff */
[----:B------:R-:W-:Y:S02]  /*0170*/  LEA R10, R0, UR4, 0x2 ;  /* 0x00000004000a7c11 */ /* 0x000fe4000f8e10ff */
[----:B0-----:R-:W-:-:S04]  /*0180*/  LEA R11, R4, UR4, 0x2 ;  /* 0x00000004040b7c11 */ /* 0x001fc8000f8e10ff */
[----:B--2---:R-:W-:Y:S05]  /*0190*/  @!P0 BRA `(.L_x_22) ;  /* 0x0000000800a48947 */ /* 0x004fea0003800000 */
[----:B------:R-:W0:Y:S01]  /*01a0*/  LDC.64 R12, c[0x0][0x390] ;  /* 0x0000e400ff0c7b82 */ /* 0x000e220000000a00 */
[C---:B------:R-:W-:Y:S01]  /*01b0*/  LOP3.LUT R8, R5.reuse, 0x7fffffc, RZ, 0xc0, !PT ;  /* 0x07fffffc05087812 */ /* 0x040fe200078ec0ff */
[----:B------:R-:W-:Y:S01]  /*01c0*/  VIADD R19, R0, 0x40 ;  /* 0x0000004000137836 */ /* 0x000fe20000000000 */
[----:B------:R-:W-:Y:S01]  /*01d0*/  IADD3 R18, PT, PT, -R5, RZ, RZ ;  /* 0x000000ff05127210 */ /* 0x000fe20007ffe1ff */
[----:B------:R-:W-:Y:S01]  /*01e0*/  IMAD.MOV.U32 R2, RZ, RZ, RZ ;  /* 0x000000ffff027224 */ /* 0x000fe200078e00ff */
[----:B------:R-:W1:Y:S01]  /*01f0*/  LDCU UR9, c[0x0][0x380] ;  /* 0x00007000ff0977ac */ /* 0x000e620008000800 */
[----:B------:R-:W-:-:S05]  /*0200*/  UMOV UR4, URZ ;  /* 0x000000ff00047c82 */ /* 0x000fca0008000000 */
.L_x_30:
[----:B------:R-:W-:Y:S01]  /*0210*/  ISETP.NE.AND P0, PT, R18, -0x1, PT ;  /* 0xffffffff1200780c */ /* 0x000fe20003f05270 */
[----:B------:R-:W-:-:S12]  /*0220*/  IMAD.MOV.U32 R17, RZ, RZ, 0x20 ;  /* 0x00000020ff117424 */ /* 0x000fd800078e00ff */
[----:B------:R-:W-:Y:S05]  /*0230*/  @P0 BRA `(.L_x_23) ;  /* 0x0000000000480947 */ /* 0x000fea0003800000 */
[----:B------:R-:W2:Y:S01]  /*0240*/  I2F.U32.RP R16, UR8 ;  /* 0x0000000800107d06 */ /* 0x000ea20008209000 */
[----:B------:R-:W-:-:S07]  /*0250*/  ISETP.NE.U32.AND P1, PT, RZ, UR8, PT ;  /* 0x00000008ff007c0c */ /* 0x000fce000bf25070 */
[----:B--2---:R-:W2:Y:S02]  /*0260*/  MUFU.RCP R16, R16 ;  /* 0x0000001000107308 */ /* 0x004ea40000001000 */
[----:B--2---:R-:W-:-:S06]  /*0270*/  IADD3 R14, PT, PT, R16, 0xffffffe, RZ ;  /* 0x0ffffffe100e7810 */ /* 0x004fcc0007ffe0ff */
[----:B------:R2:W3:Y:S02]  /*0280*/  F2I.FTZ.U32.TRUNC.NTZ R15, R14 ;  /* 0x0000000e000f7305 */ /* 0x0004e4000021f000 */
[----:B--2---:R-:W-:Y:S02]  /*0290*/  IMAD.MOV.U32 R14, RZ, RZ, RZ ;  /* 0x000000ffff0e7224 */ /* 0x004fe400078e00ff */
[----:B---3--:R-:W-:-:S04]  /*02a0*/  IMAD.MOV R17, RZ, RZ, -R15 ;  /* 0x000000ffff117224 */ /* 0x008fc800078e0a0f */
[----:B------:R-:W-:-:S04]  /*02b0*/  IMAD R17, R17, UR8, RZ ;  /* 0x0000000811117c24 */ /* 0x000fc8000f8e02ff */
[----:B------:R-:W-:-:S06]  /*02c0*/  IMAD.HI.U32 R20, R15, R17, R14 ;  /* 0x000000110f147227 */ /* 0x000fcc00078e000e */
[----:B------:R-:W-:-:S05]  /*02d0*/  IMAD.HI.U32 R20, R20, R7, RZ ;  /* 0x0000000714147227 */ /* 0x000fca00078e00ff */
[----:B------:R-:W-:-:S05]  /*02e0*/  IADD3 R20, PT, PT, -R20, RZ, RZ ;  /* 0x000000ff14147210 */ /* 0x000fca0007ffe1ff */
[----:B------:R-:W-:-:S05]  /*02f0*/  IMAD R17, R20, UR8, R7 ;  /* 0x0000000814117c24 */ /* 0x000fca000f8e0207 */
[----:B------:R-:W-:-:S13]  /*0300*/  ISETP.GE.U32.AND P0, PT, R17, UR8, PT ;  /* 0x0000000811007c0c */ /* 0x000fda000bf06070 */
[----:B------:R-:W-:-:S05]  /*0310*/  @P0 VIADD R17, R17, -UR8 ;  /* 0x8000000811110c36 */ /* 0x000fca0008000000 */
[----:B------:R-:W-:-:S13]  /*0320*/  ISETP.GE.U32.AND P0, PT, R17, UR8, PT ;  /* 0x0000000811007c0c */ /* 0x000fda000bf06070 */
[----:B------:R-:W-:Y:S01]  /*0330*/  @P0 VIADD R17, R17, -UR8 ;  /* 0x8000000811110c36 */ /* 0x000fe20008000000 */
[----:B------:R-:W-:-:S04]  /*0340*/  @!P1 LOP3.LUT R17, RZ, UR8, RZ, 0x33, !PT ;  /* 0x00000008ff119c12 */ /* 0x000fc8000f8e33ff */
[----:B------:R-:W-:-:S07]  /*0350*/  IADD3 R17, PT, PT, R17, 0x1, RZ ;  /* 0x0000000111117810 */ /* 0x000fce0007ffe0ff */
.L_x_23:
[----:B------:R-:W-:-:S04]  /*0360*/  ISETP.GE.U32.AND P0, PT, R0, R17, PT ;  /* 0x000000110000720c */ /* 0x000fc80003f06070 */
[----:B------:R-:W-:-:S13]  /*0370*/  ISETP.NE.OR P1, PT, R4, RZ, P0 ;  /* 0x000000ff0400720c */ /* 0x000fda0000725670 */
[----:B------:R-:W2:Y:S01]  /*0380*/  @!P1 LDC.64 R14, c[0x0][0x390] ;  /* 0x0000e400ff0e9b82 */ /* 0x000ea20000000a00 */
[----:B------:R-:W-:-:S04]  /*0390*/  @!P1 VIADD R21, R19, 0xffffffc0 ;  /* 0xffffffc013159836 */ /* 0x000fc80000000000 */
[----:B--2---:R-:W-:-:S06]  /*03a0*/  @!P1 IMAD.WIDE.U32 R14, R21, 0x4, R14 ;  /* 0x00000004150e9825 */ /* 0x004fcc00078e000e */
[----:B------:R-:W2:Y:S01]  /*03b0*/  @!P1 LDG.E R15, desc[UR6][R14.64] ;  /* 0x000000060e0f9981 */ /* 0x000ea2000c1e1900 */
[----:B------:R-:W-:Y:S01]  /*03c0*/  UIADD3 UR5, UPT, UPT, UR4, 0x1, URZ ;  /* 0x0000000104057890 */ /* 0x000fe2000fffe0ff */
[----:B------:R-:W-:Y:S01]  /*03d0*/  ISETP.GE.U32.AND P0, PT, R4, R17, PT ;  /* 0x000000110400720c */ /* 0x000fe20003f06070 */
[----:B------:R-:W-:-:S03]  /*03e0*/  IMAD.MOV.U32 R21, RZ, RZ, 0x20 ;  /* 0x00000020ff157424 */ /* 0x000fc600078e00ff */
[----:B-1----:R-:W-:Y:S02]  /*03f0*/  ISETP.GE.U32.OR P0, PT, R3, UR9, P0 ;  /* 0x0000000903007c0c */ /* 0x002fe40008706470 */
[----:B------:R-:W-:Y:S01]  /*0400*/  ISETP.NE.AND P2, PT, R6, UR5, PT ;  /* 0x0000000506007c0c */ /* 0x000fe2000bf45270 */
[----:B--2---:R1:W-:Y:S01]  /*0410*/  @!P1 STS [R10], R15 ;  /* 0x0000000f0a009388 */ /* 0x0043e20000000800 */
[----:B------:R-:W-:Y:S11]  /*0420*/  BAR.SYNC.DEFER_BLOCKING 0x0 ;  /* 0x0000000000007b1d */ /* 0x000ff60000010000 */
[----:B------:R-:W-:Y:S05]  /*0430*/  @P2 BRA `(.L_x_24) ;  /* 0x0000000000482947 */ /* 0x000fea0003800000 */
[----:B------:R-:W2:Y:S01]  /*0440*/  I2F.U32.RP R16, UR8 ;  /* 0x0000000800107d06 */ /* 0x000ea20008209000 */
[----:B------:R-:W-:-:S07]  /*0450*/  ISETP.NE.U32.AND P2, PT, RZ, UR8, PT ;  /* 0x00000008ff007c0c */ /* 0x000fce000bf45070 */
[----:B--2---:R-:W2:Y:S02]  /*0460*/  MUFU.RCP R16, R16 ;  /* 0x0000001000107308 */ /* 0x004ea40000001000 */
[----:B--2---:R-:W-:-:S06]  /*0470*/  IADD3 R14, PT, PT, R16, 0xffffffe, RZ ;  /* 0x0ffffffe100e7810 */ /* 0x004fcc0007ffe0ff */
[----:B-1----:R1:W2:Y:S02]  /*0480*/  F2I.FTZ.U32.TRUNC.NTZ R15, R14 ;  /* 0x0000000e000f7305 */ /* 0x0022a4000021f000 */
[----:B-1----:R-:W-:Y:S02]  /*0490*/  IMAD.MOV.U32 R14, RZ, RZ, RZ ;  /* 0x000000ffff0e7224 */ /* 0x002fe400078e00ff */
[----:B--2---:R-:W-:-:S04]  /*04a0*/  IMAD.MOV R17, RZ, RZ, -R15 ;  /* 0x000000ffff117224 */ /* 0x004fc800078e0a0f */
        /* <DEDUP_REMOVED lines=11> */
.L_x_24:
[----:B------:R2:W3:Y:S01]  /*0560*/  @!P0 LDS R20, [R11] ;  /* 0x000000000b148984 */ /* 0x0004e20000000800 */
[----:B------:R-:W-:Y:S01]  /*0570*/  ISETP.GE.U32.AND P1, PT, R0, R21, PT ;  /* 0x000000150000720c */ /* 0x000fe20003f26070 */
[----:B------:R-:W-:Y:S03]  /*0580*/  BSSY.RECONVERGENT B0, `(.L_x_25) ;  /* 0x0000007000007945 */ /* 0x000fe60003800200 */
[----:B------:R-:W-:-:S13]  /*0590*/  ISETP.NE.OR P1, PT, R4, RZ, P1 ;  /* 0x000000ff0400720c */ /* 0x000fda0000f25670 */
[----:B--2---:R-:W-:Y:S05]  /*05a0*/  @P1 BRA `(.L_x_26) ;  /* 0x0000000000101947 */ /* 0x004fea0003800000 */
[----:B-1----:R-:W-:-:S04]  /*05b0*/  VIADD R15, R19, 0xffffffe0 ;  /* 0xffffffe0130f7836 */ /* 0x002fc80000000000 */
[----:B0-----:R-:W-:-:S06]  /*05c0*/  IMAD.WIDE.U32 R14, R15, 0x4, R12 ;  /* 0x000000040f0e7825 */ /* 0x001fcc00078e000c */
[----:B------:R-:W2:Y:S04]  /*05d0*/  LDG.E R15, desc[UR6][R14.64] ;  /* 0x000000060e0f7981 */ /* 0x000ea8000c1e1900 */
[----:B--2---:R2:W-:Y:S02]  /*05e0*/  STS [R10], R15 ;  /* 0x0000000f0a007388 */ /* 0x0045e40000000800 */
.L_x_26:
[----:B------:R-:W-:Y:S05]  /*05f0*/  BSYNC.RECONVERGENT B0 ;  /* 0x0000000000007941 */ /* 0x000fea0003800200 */
.L_x_25:
[----:B------:R-:W-:Y:S01]  /*0600*/  UIADD3 UR5, UPT, UPT, UR4, 0x2, URZ ;  /* 0x0000000204057890 */ /* 0x000fe2000fffe0ff */
[----:B------:R-:W-:Y:S01]  /*0610*/  PLOP3.LUT P3, PT, PT, PT, PT, 0x8, 0x80 ;  /* 0x000000000080781c */ /* 0x000fe20003f6e170 */
[----:B------:R-:W-:Y:S02]  /*0620*/  IMAD.MOV.U32 R23, RZ, RZ, 0x20 ;  /* 0x00000020ff177424 */ /* 0x000fe400078e00ff */
[----:B---3--:R-:W-:Y:S02]  /*0630*/  @!P0 IMAD R25, R20, UR9, R3 ;  /* 0x0000000914198c24 */ /* 0x008fe4000f8e0203 */
[----:B------:R-:W-:-:S13]  /*0640*/  ISETP.NE.AND P1, PT, R6, UR5, PT ;  /* 0x0000000506007c0c */ /* 0x000fda000bf25270 */
[----:B------:R-:W3:Y:S08]  /*0650*/  @!P1 I2F.U32.RP R16, UR8 ;  /* 0x0000000800109d06 */ /* 0x000ef00008209000 */
[----:B---3--:R-:W3:Y:S02]  /*0660*/  @!P1 MUFU.RCP R16, R16 ;  /* 0x0000001000109308 */ /* 0x008ee40000001000 */
[----:B---3--:R-:W-:-:S06]  /*0670*/  @!P1 VIADD R14, R16, 0xffffffe ;  /* 0x0ffffffe100e9836 */ /* 0x008fcc0000000000 */
[----:B-12---:R1:W2:Y:S02]  /*0680*/  @!P1 F2I.FTZ.U32.TRUNC.NTZ R15, R14 ;  /* 0x0000000e000f9305 */ /* 0x0062a4000021f000 */
[----:B-1----:R-:W-:Y:S01]  /*0690*/  @!P1 IMAD.MOV.U32 R14, RZ, RZ, RZ ;  /* 0x000000ffff0e9224 */ /* 0x002fe200078e00ff */
[----:B--2---:R-:W-:-:S05]  /*06a0*/  IADD3 R17, PT, PT, RZ, -R15, RZ ;  /* 0x8000000fff117210 */ /* 0x004fca0007ffe0ff */
[----:B------:R-:W-:-:S04]  /*06b0*/  @!P1 IMAD R17, R17, UR8, RZ ;  /* 0x0000000811119c24 */ /* 0x000fc8000f8e02ff */
[----:B------:R-:W-:Y:S02]  /*06c0*/  @!P1 IMAD.HI.U32 R22, R15, R17, R14 ;  /* 0x000000110f169227 */ /* 0x000fe400078e000e */
[----:B------:R-:W1:Y:S04]  /*06d0*/  @!P0 LDC.64 R16, c[0x0][0x398] ;  /* 0x0000e600ff108b82 */ /* 0x000e680000000a00 */
[----:B------:R-:W-:-:S04]  /*06e0*/  @!P1 IMAD.HI.U32 R22, R22, R7, RZ ;  /* 0x0000000716169227 */ /* 0x000fc800078e00ff */
[----:B------:R-:W-:-:S04]  /*06f0*/  @!P1 IMAD.MOV R22, RZ, RZ, -R22 ;  /* 0x000000ffff169224 */ /* 0x000fc800078e0a16 */
[----:B------:R-:W-:-:S05]  /*0700*/  @!P1 IMAD R22, R22, UR8, R7 ;  /* 0x0000000816169c24 */ /* 0x000fca000f8e0207 */
[----:B------:R-:W-:-:S04]  /*0710*/  @!P1 ISETP.GE.U32.AND P2, PT, R22, UR8, PT ;  /* 0x0000000816009c0c */ /* 0x000fc8000bf46070 */
[----:B------:R-:W-:Y:S01]  /*0720*/  @!P1 PLOP3.LUT P3, PT, P2, PT, PT, 0x80, 0x8 ;  /* 0x000000000008981c */ /* 0x000fe2000176f070 */
[----:B-1----:R-:W-:-:S06]  /*0730*/  @!P0 IMAD.WIDE.U32 R16, R25, 0x4, R16 ;  /* 0x0000000419108825 */ /* 0x002fcc00078e0010 */
[----:B------:R-:W5:Y:S06]  /*0740*/  @!P0 LDG.E R17, desc[UR6][R16.64] ;  /* 0x0000000610118981 */ /* 0x000f6c000c1e1900 */
[----:B------:R-:W-:Y:S01]  /*0750*/  @P3 IADD3 R22, PT, PT, R22, -UR8, RZ ;  /* 0x8000000816163c10 */ /* 0x000fe2000fffe0ff */
[----:B------:R-:W-:Y:S01]  /*0760*/  BAR.SYNC.DEFER_BLOCKING 0x0 ;  /* 0x0000000000007b1d */ /* 0x000fe20000010000 */
[----:B------:R-:W-:Y:S02]  /*0770*/  PLOP3.LUT P3, PT, PT, PT, PT, 0x8, 0x80 ;  /* 0x000000000080781c */ /* 0x000fe40003f6e170 */
[----:B------:R-:W-:-:S04]  /*0780*/  @!P1 ISETP.GE.U32.AND P2, PT, R22, UR8, PT ;  /* 0x0000000816009c0c */ /* 0x000fc8000bf46070 */
[----:B------:R-:W-:Y:S02]  /*0790*/  @!P1 PLOP3.LUT P3, PT, P2, PT, PT, 0x80, 0x8 ;  /* 0x000000000008981c */ /* 0x000fe4000176f070 */
[----:B------:R-:W-:-:S11]  /*07a0*/  ISETP.NE.U32.OR P2, PT, RZ, UR8, P1 ;  /* 0x00000008ff007c0c */ /* 0x000fd60008f45470 */
[----:B------:R-:W-:Y:S02]  /*07b0*/  @P3 VIADD R22, R22, -UR8 ;  /* 0x8000000816163c36 */ /* 0x000fe40008000000 */
[----:B------:R-:W-:-:S04]  /*07c0*/  @!P2 LOP3.LUT R22, RZ, UR8, RZ, 0x33, !PT ;  /* 0x00000008ff16ac12 */ /* 0x000fc8000f8e33ff */
[----:B------:R-:W-:-:S04]  /*07d0*/  @!P1 IADD3 R23, PT, PT, R22, 0x1, RZ ;  /* 0x0000000116179810 */ /* 0x000fc80007ffe0ff */
[----:B------:R-:W-:-:S04]  /*07e0*/  ISETP.GE.U32.AND P1, PT, R0, R23, PT ;  /* 0x000000170000720c */ /* 0x000fc80003f26070 */
[----:B------:R-:W-:-:S13]  /*07f0*/  ISETP.NE.OR P1, PT, R4, RZ, P1 ;  /* 0x000000ff0400720c */ /* 0x000fda0000f25670 */
[----:B------:R-:W1:Y:S02]  /*0800*/  @!P1 LDC.64 R14, c[0x0][0x390] ;  /* 0x0000e400ff0e9b82 */ /* 0x000e640000000a00 */
[----:B-1----:R-:W-:-:S05]  /*0810*/  @!P1 IMAD.WIDE.U32 R14, R19, 0x4, R14 ;  /* 0x00000004130e9825 */ /* 0x002fca00078e000e */
[----:B------:R1:W2:Y:S01]  /*0820*/  @!P1 LDG.E R25, desc[UR6][R14.64] ;  /* 0x000000060e199981 */ /* 0x0002a2000c1e1900 */
[----:B------:R-:W-:-:S04]  /*0830*/  ISETP.GE.U32.AND P2, PT, R4, R21, PT ;  /* 0x000000150400720c */ /* 0x000fc80003f46070 */
[----:B------:R-:W-:-:S13]  /*0840*/  ISETP.GE.U32.OR P2, PT, R3, UR9, P2 ;  /* 0x0000000903007c0c */ /* 0x000fda0009746470 */
[----:B------:R-:W3:Y:S01]  /*0850*/  @!P2 LDS R22, [R11] ;  /* 0x000000000b16a984 */ /* 0x000ee20000000800 */
[----:B------:R-:W4:Y:S01]  /*0860*/  @!P2 LDC.64 R20, c[0x0][0x398] ;  /* 0x0000e600ff14ab82 */ /* 0x000f220000000a00 */
[----:B------:R-:W-:-:S04]  /*0870*/  ISETP.GE.U32.AND P3, PT, R4, R23, PT ;  /* 0x000000170400720c */ /* 0x000fc80003f66070 */
[----:B------:R-:W-:-:S13]  /*0880*/  ISETP.GE.U32.OR P3, PT, R3, UR9, P3 ;  /* 0x0000000903007c0c */ /* 0x000fda0009f66470 */
[----:B-1----:R-:W1:Y:S01]  /*0890*/  @!P3 LDC.64 R14, c[0x0][0x398] ;  /* 0x0000e600ff0ebb82 */ /* 0x002e620000000a00 */
[----:B---3--:R-:W-:-:S04]  /*08a0*/  @!P2 IMAD R23, R22, UR9, R3 ;  /* 0x000000091617ac24 */ /* 0x008fc8000f8e0203 */
[----:B----4-:R-:W-:-:S06]  /*08b0*/  @!P2 IMAD.WIDE.U32 R20, R23, 0x4, R20 ;  /* 0x000000041714a825 */ /* 0x010fcc00078e0014 */
[----:B------:R3:W5:Y:S04]  /*08c0*/  @!P2 LDG.E R21, desc[UR6][R20.64] ;  /* 0x000000061415a981 */ /* 0x000768000c1e1900 */
[----:B--2---:R-:W-:Y:S01]  /*08d0*/  @!P1 STS [R10], R25 ;  /* 0x000000190a009388 */ /* 0x004fe20000000800 */
[----:B------:R-:W-:Y:S06]  /*08e0*/  BAR.SYNC.DEFER_BLOCKING 0x0 ;  /* 0x0000000000007b1d */ /* 0x000fec0000010000 */
[----:B------:R-:W2:Y:S02]  /*08f0*/  @!P3 LDS R16, [R11] ;  /* 0x000000000b10b984 */ /* 0x000ea40000000800 */
[----:B--2---:R-:W-:-:S04]  /*0900*/  @!P3 IMAD R23, R16, UR9, R3 ;  /* 0x000000091017bc24 */ /* 0x004fc8000f8e0203 */
[----:B-1----:R-:W-:-:S05]  /*0910*/  @!P3 IMAD.WIDE.U32 R14, R23, 0x4, R14 ;  /* 0x00000004170eb825 */ /* 0x002fca00078e000e */
[----:B------:R3:W5:Y:S01]  /*0920*/  @!P3 LDG.E R23, desc[UR6][R14.64] ;  /* 0x000000060e17b981 */ /* 0x000762000c1e1900 */
[----:B------:R-:W-:-:S06]  /*0930*/  UIADD3 UR5, UPT, UPT, UR4, 0x3, URZ ;  /* 0x0000000304057890 */ /* 0x000fcc000fffe0ff */
[----:B------:R-:W-:Y:S01]  /*0940*/  ISETP.NE.AND P1, PT, R6, UR5, PT ;  /* 0x0000000506007c0c */ /* 0x000fe2000bf25270 */
[----:B------:R-:W-:-:S12]  /*0950*/  IMAD.MOV.U32 R27, RZ, RZ, 0x20 ;  /* 0x00000020ff1b7424 */ /* 0x000fd800078e00ff */
[----:B---3--:R-:W-:Y:S05]  /*0960*/  @P1 BRA `(.L_x_27) ;  /* 0x0000000000481947 */ /* 0x008fea0003800000 */
[----:B------:R-:W1:Y:S01]  /*0970*/  I2F.U32.RP R16, UR8 ;  /* 0x0000000800107d06 */ /* 0x000e620008209000 */
[----:B------:R-:W-:-:S07]  /*0980*/  ISETP.NE.U32.AND P4, PT, RZ, UR8, PT ;  /* 0x00000008ff007c0c */ /* 0x000fce000bf85070 */
[----:B-1----:R-:W1:Y:S02]  /*0990*/  MUFU.RCP R16, R16 ;  /* 0x0000001000107308 */ /* 0x002e640000001000 */
[----:B-1----:R-:W-:-:S06]  /*09a0*/  VIADD R14, R16, 0xffffffe ;  /* 0x0ffffffe100e7836 */ /* 0x002fcc0000000000 */
[----:B------:R1:W2:Y:S02]  /*09b0*/  F2I.FTZ.U32.TRUNC.NTZ R15, R14 ;  /* 0x0000000e000f7305 */ /* 0x0002a4000021f000 */
[----:B-1----:R-:W-:Y:S01]  /*09c0*/  IMAD.MOV.U32 R14, RZ, RZ, RZ ;  /* 0x000000ffff0e7224 */ /* 0x002fe200078e00ff */
[----:B--2---:R-:W-:-:S05]  /*09d0*/  IADD3 R25, PT, PT, RZ, -R15, RZ ;  /* 0x8000000fff197210 */ /* 0x004fca0007ffe0ff */
[----:B------:R-:W-:-:S04]  /*09e0*/  IMAD R25, R25, UR8, RZ ;  /* 0x0000000819197c24 */ /* 0x000fc8000f8e02ff */
[----:B------:R-:W-:-:S06]  /*09f0*/  IMAD.HI.U32 R20, R15, R25, R14 ;  /* 0x000000190f147227 */ /* 0x000fcc00078e000e */
[----:B------:R-:W-:-:S04]  /*0a00*/  IMAD.HI.U32 R20, R20, R7, RZ ;  /* 0x0000000714147227 */ /* 0x000fc800078e00ff */
[----:B------:R-:W-:-:S04]  /*0a10*/  IMAD.MOV R20, RZ, RZ, -R20 ;  /* 0x000000ffff147224 */ /* 0x000fc800078e0a14 */
[----:B------:R-:W-:-:S05]  /*0a20*/  IMAD R20, R20, UR8, R7 ;  /* 0x0000000814147c24 */ /* 0x000fca000f8e0207 */
[----:B------:R-:W-:-:S13]  /*0a30*/  ISETP.GE.U32.AND P1, PT, R20, UR8, PT ;  /* 0x0000000814007c0c */ /* 0x000fda000bf26070 */
[----:B------:R-:W-:-:S04]  /*0a40*/  @P1 IADD3 R20, PT, PT, R20, -UR8, RZ ;  /* 0x8000000814141c10 */ /* 0x000fc8000fffe0ff */
[----:B------:R-:W-:-:S13]  /*0a50*/  ISETP.GE.U32.AND P1, PT, R20, UR8, PT ;  /* 0x0000000814007c0c */ /* 0x000fda000bf26070 */
[----:B------:R-:W-:Y:S01]  /*0a60*/  @P1 VIADD R20, R20, -UR8 ;  /* 0x8000000814141c36 */ /* 0x000fe20008000000 */
[----:B------:R-:W-:-:S05]  /*0a70*/  @!P4 LOP3.LUT R20, RZ, UR8, RZ, 0x33, !PT ;  /* 0x00000008ff14cc12 */ /* 0x000fca000f8e33ff */
[----:B------:R-:W-:-:S07]  /*0a80*/  VIADD R27, R20, 0x1 ;  /* 0x00000001141b7836 */ /* 0x000fce0000000000 */
.L_x_27:
[----:B------:R-:W-:Y:S01]  /*0a90*/  ISETP.GE.U32.AND P1, PT, R0, R27, PT ;  /* 0x0000001b0000720c */ /* 0x000fe20003f26070 */
[----:B-----5:R-:W-:Y:S01]  /*0aa0*/  @!P0 FADD R2, R2, R17 ;  /* 0x0000001102028221 */ /* 0x020fe20000000000 */
[----:B------:R-:W-:Y:S02]  /*0ab0*/  BSSY.RECONVERGENT B0, `(.L_x_28) ;  /* 0x0000009000007945 */ /* 0x000fe40003800200 */
[----:B------:R-:W-:Y:S01]  /*0ac0*/  ISETP.NE.OR P1, PT, R4, RZ, P1 ;  /* 0x000000ff0400720c */ /* 0x000fe20000f25670 */
[----:B------:R-:W-:-:S04]  /*0ad0*/  @!P2 FADD R2, R2, R21 ;  /* 0x000000150202a221 */ /* 0x000fc80000000000 */
[----:B------:R-:W-:-:S08]  /*0ae0*/  @!P3 FADD R2, R2, R23 ;  /* 0x000000170202b221 */ /* 0x000fd00000000000 */
[----:B------:R-:W-:Y:S05]  /*0af0*/  @P1 BRA `(.L_x_29) ;  /* 0x0000000000101947 */ /* 0x000fea0003800000 */
[----:B------:R-:W-:-:S05]  /*0b00*/  IADD3 R15, PT, PT, R19, 0x20, RZ ;  /* 0x00000020130f7810 */ /* 0x000fca0007ffe0ff */
[----:B0-----:R-:W-:-:S06]  /*0b10*/  IMAD.WIDE.U32 R14, R15, 0x4, R12 ;  /* 0x000000040f0e7825 */ /* 0x001fcc00078e000c */
[----:B------:R-:W2:Y:S04]  /*0b20*/  LDG.E R15, desc[UR6][R14.64] ;  /* 0x000000060e0f7981 */ /* 0x000ea8000c1e1900 */
[----:B--2---:R1:W-:Y:S02]  /*0b30*/  STS [R10], R15 ;  /* 0x0000000f0a007388 */ /* 0x0043e40000000800 */
.L_x_29:
[----:B------:R-:W-:Y:S05]  /*0b40*/  BSYNC.RECONVERGENT B0 ;  /* 0x0000000000007941 */ /* 0x000fea0003800200 */
.L_x_28:
[----:B------:R-:W-:Y:S01]  /*0b50*/  BAR.SYNC.DEFER_BLOCKING 0x0 ;  /* 0x0000000000007b1d */ /* 0x000fe20000010000 */
[----:B------:R-:W-:-:S04]  /*0b60*/  ISETP.GE.U32.AND P0, PT, R4, R27, PT ;  /* 0x0000001b0400720c */ /* 0x000fc80003f06070 */
[----:B------:R-:W-:-:S13]  /*0b70*/  ISETP.GE.U32.OR P0, PT, R3, UR9, P0 ;  /* 0x0000000903007c0c */ /* 0x000fda0008706470 */
[----:B-1----:R-:W1:Y:S01]  /*0b80*/  @!P0 LDC.64 R14, c[0x0][0x398] ;  /* 0x0000e600ff0e8b82 */ /* 0x002e620000000a00 */
[----:B------:R-:W2:Y:S02]  /*0b90*/  @!P0 LDS R16, [R11] ;  /* 0x000000000b108984 */ /* 0x000ea40000000800 */
[----:B--2---:R-:W-:-:S04]  /*0ba0*/  @!P0 IMAD R17, R16, UR9, R3 ;  /* 0x0000000910118c24 */ /* 0x004fc8000f8e0203 */
[----:B-1----:R-:W-:-:S06]  /*0bb0*/  @!P0 IMAD.WIDE.U32 R14, R17, 0x4, R14 ;  /* 0x00000004110e8825 */ /* 0x002fcc00078e000e */
[----:B------:R-:W2:Y:S01]  /*0bc0*/  @!P0 LDG.E R15, desc[UR6][R14.64] ;  /* 0x000000060e0f8981 */ /* 0x000ea2000c1e1900 */
[----:B------:R-:W-:Y:S01]  /*0bd0*/  UIADD3 UR4, UPT, UPT, UR4, 0x4, URZ ;  /* 0x0000000404047890 */ /* 0x000fe2000fffe0ff */
[----:B------:R-:W-:Y:S02]  /*0be0*/  VIADD R19, R19, 0x80 ;  /* 0x0000008013137836 */ /* 0x000fe40000000000 */
[----:B------:R-:W-:-:S03]  /*0bf0*/  VIADD R18, R18, 0x4 ;  /* 0x0000000412127836 */ /* 0x000fc60000000000 */
[----:B------:R-:W-:Y:S01]  /*0c00*/  ISETP.NE.AND P1, PT, R8, UR4, PT ;  /* 0x0000000408007c0c */ /* 0x000fe2000bf25270 */
[----:B--2---:R-:W-:-:S12]  /*0c10*/  @!P0 FADD R2, R2, R15 ;  /* 0x0000000f02028221 */ /* 0x004fd80000000000 */
[----:B------:R-:W-:Y:S05]  /*0c20*/  @P1 BRA `(.L_x_30) ;  /* 0xfffffff400781947 */ /* 0x000fea000383ffff */
.L_x_22:
[----:B------:R-:W-:-:S13]  /*0c30*/  ISETP.NE.AND P0, PT, R9, RZ, PT ;  /* 0x000000ff0900720c */ /* 0x000fda0003f05270 */
[----:B------:R-:W-:Y:S05]  /*0c40*/  @!P0 BRA `(.L_x_21) ;  /* 0x0000000000b48947 */ /* 0x000fea0003800000 */
[C---:B------:R-:W-:Y:S01]  /*0c50*/  IMAD.IADD R5, R8.reuse, 0x1, -R5 ;  /* 0x0000000108057824 */ /* 0x040fe200078e0a05 */
[----:B------:R-:W-:Y:S01]  /*0c60*/  IADD3 R9, PT, PT, -R9, RZ, RZ ;  /* 0x000000ff09097210 */ /* 0x000fe20007ffe1ff */
[----:B------:R-:W-:Y:S01]  /*0c70*/  IMAD R8, R8, 0x20, R0 ;  /* 0x0000002008087824 */ /* 0x000fe200078e0200 */
[----:B------:R-:W1:Y:S06]  /*0c80*/  LDCU UR4, c[0x0][0x380] ;  /* 0x00007000ff0477ac */ /* 0x000e6c0008000800 */
.L_x_32:
[----:B------:R-:W-:Y:S01]  /*0c90*/  IADD3 R5, PT, PT, R5, 0x1, RZ ;  /* 0x0000000105057810 */ /* 0x000fe20007ffe0ff */
[----:B------:R-:W-:-:S03]  /*0ca0*/  IMAD.MOV.U32 R15, RZ, RZ, 0x20 ;  /* 0x00000020ff0f7424 */ /* 0x000fc600078e00ff */
[----:B------:R-:W-:-:S13]  /*0cb0*/  ISETP.NE.AND P0, PT, R5, RZ, PT ;  /* 0x000000ff0500720c */ /* 0x000fda0003f05270 */
[----:B------:R-:W-:Y:S05]  /*0cc0*/  @P0 BRA `(.L_x_31) ;  /* 0x0000000000480947 */ /* 0x000fea0003800000 */
[----:B------:R-:W2:Y:S01]  /*0cd0*/  I2F.U32.RP R6, UR8 ;  /* 0x0000000800067d06 */ /* 0x000ea20008209000 */
[----:B------:R-:W-:-:S07]  /*0ce0*/  ISETP.NE.U32.AND P1, PT, RZ, UR8, PT ;  /* 0x00000008ff007c0c */ /* 0x000fce000bf25070 */
[----:B--2---:R-:W0:Y:S02]  /*0cf0*/  MUFU.RCP R6, R6 ;  /* 0x0000000600067308 */ /* 0x004e240000001000 */
[----:B0-----:R-:W-:-:S06]  /*0d00*/  IADD3 R12, PT, PT, R6, 0xffffffe, RZ ;  /* 0x0ffffffe060c7810 */ /* 0x001fcc0007ffe0ff */
[----:B------:R0:W2:Y:S02]  /*0d10*/  F2I.FTZ.U32.TRUNC.NTZ R13, R12 ;  /* 0x0000000c000d7305 */ /* 0x0000a4000021f000 */
[----:B0-----:R-:W-:Y:S02]  /*0d20*/  HFMA2 R12, -RZ, RZ, 0, 0 ;  /* 0x00000000ff0c7431 */ /* 0x001fe400000001ff */
[----:B--2---:R-:W-:-:S04]  /*0d30*/  IMAD.MOV R15, RZ, RZ, -R13 ;  /* 0x000000ffff0f7224 */ /* 0x004fc800078e0a0d */
        /* <DEDUP_REMOVED lines=9> */
[----:B------:R-:W-:-:S04]  /*0dd0*/  @!P1 LOP3.LUT R14, RZ, UR8, RZ, 0x33, !PT ;  /* 0x00000008ff0e9c12 */ /* 0x000fc8000f8e33ff */
[----:B------:R-:W-:-:S07]  /*0de0*/  IADD3 R15, PT, PT, R14, 0x1, RZ ;  /* 0x000000010e0f7810 */ /* 0x000fce0007ffe0ff */
.L_x_31:
[----:B------:R-:W-:-:S04]  /*0df0*/  ISETP.GE.U32.AND P0, PT, R0, R15, PT ;  /* 0x0000000f0000720c */ /* 0x000fc80003f06070 */
[----:B------:R-:W-:-:S13]  /*0e00*/  ISETP.NE.OR P0, PT, R4, RZ, P0 ;  /* 0x000000ff0400720c */ /* 0x000fda0000705670 */
[----:B0-----:R-:W0:Y:S02]  /*0e10*/  @!P0 LDC.64 R12, c[0x0][0x390] ;  /* 0x0000e400ff0c8b82 */ /* 0x001e240000000a00 */
[----:B0-----:R-:W-:-:S06]  /*0e20*/  @!P0 IMAD.WIDE.U32 R12, R8, 0x4, R12 ;  /* 0x00000004080c8825 */ /* 0x001fcc00078e000c */
[----:B------:R-:W2:Y:S01]  /*0e30*/  @!P0 LDG.E R13, desc[UR6][R12.64] ;  /* 0x000000060c0d8981 */ /* 0x000ea2000c1e1900 */
[----:B------:R-:W-:-:S04]  /*0e40*/  ISETP.GE.U32.AND P1, PT, R4, R15, PT ;  /* 0x0000000f0400720c */ /* 0x000fc80003f26070 */
[----:B-1----:R-:W-:-:S13]  /*0e50*/  ISETP.GE.U32.OR P1, PT, R3, UR4, P1 ;  /* 0x0000000403007c0c */ /* 0x002fda0008f26470 */
[----:B------:R-:W0:Y:S01]  /*0e60*/  @!P1 LDC.64 R14, c[0x0][0x398] ;  /* 0x0000e600ff0e9b82 */ /* 0x000e220000000a00 */
[----:B--2---:R-:W-:Y:S07]  /*0e70*/  @!P0 STS [R10], R13 ;  /* 0x0000000d0a008388 */ /* 0x004fee0000000800 */
[----:B------:R-:W-:Y:S06]  /*0e80*/  BAR.SYNC.DEFER_BLOCKING 0x0 ;  /* 0x0000000000007b1d */ /* 0x000fec0000010000 */
[----:B------:R-:W1:Y:S02]  /*0e90*/  @!P1 LDS R6, [R11] ;  /* 0x000000000b069984 */ /* 0x000e640000000800 */
[----:B-1----:R-:W-:-:S04]  /*0ea0*/  @!P1 IMAD R17, R6, UR4, R3 ;  /* 0x0000000406119c24 */ /* 0x002fc8000f8e0203 */
[----:B0-----:R-:W-:-:S06]  /*0eb0*/  @!P1 IMAD.WIDE.U32 R14, R17, 0x4, R14 ;  /* 0x00000004110e9825 */ /* 0x001fcc00078e000e */
[----:B------:R-:W2:Y:S01]  /*0ec0*/  @!P1 LDG.E R15, desc[UR6][R14.64] ;  /* 0x000000060e0f9981 */ /* 0x000ea2000c1e1900 */
[----:B------:R-:W-:Y:S01]  /*0ed0*/  VIADD R9, R9, 0x1 ;  /* 0x0000000109097836 */ /* 0x000fe20000000000 */
[----:B------:R-:W-:-:S04]  /*0ee0*/  IADD3 R8, PT, PT, R8, 0x20, RZ ;  /* 0x0000002008087810 */ /* 0x000fc80007ffe0ff */
[----:B------:R-:W-:Y:S01]  /*0ef0*/  ISETP.NE.AND P0, PT, R9, RZ, PT ;  /* 0x000000ff0900720c */ /* 0x000fe20003f05270 */
[----:B--2---:R-:W-:-:S12]  /*0f00*/  @!P1 FADD R2, R2, R15 ;  /* 0x0000000f02029221 */ /* 0x004fd80000000000 */
[----:B------:R-:W-:Y:S05]  /*0f10*/  @P0 BRA `(.L_x_32) ;  /* 0xfffffffc005c0947 */ /* 0x000fea000383ffff */
.L_x_21:
[----:B------:R-:W1:Y:S02]  /*0f20*/  LDCU UR5, c[0x0][0x380] ;  /* 0x00007000ff0577ac */ /* 0x000e640008000800 */
[----:B-1----:R-:W-:-:S13]  /*0f30*/  ISETP.GE.U32.AND P0, PT, R3, UR5, PT ;  /* 0x0000000503007c0c */ /* 0x002fda000bf06070 */
[----:B------:R-:W-:Y:S05]  /*0f40*/  @P0 EXIT ;  /* 0x000000000000094d */ /* 0x000fea0003800000 */
[----:B------:R-:W1:Y:S02]  /*0f50*/  LDC.64 R4, c[0x0][0x3a0] ;  /* 0x0000e800ff047b82 */ /* 0x000e640000000a00 */
[----:B-1----:R-:W-:-:S05]  /*0f60*/  IMAD.WIDE.U32 R4, R3, 0x4, R4 ;  /* 0x0000000403047825 */ /* 0x002fca00078e0004 */
[----:B------:R-:W-:Y:S01]  /*0f70*/  REDG.E.ADD.F32.FTZ.RN.STRONG.GPU desc[UR6][R4.64], R2 ;  /* 0x00000002040079a6 */ /* 0x000fe2000c12f306 */
[----:B------:R-:W-:Y:S05]  /*0f80*/  EXIT ;  /* 0x000000000000794d */ /* 0x000fea0003800000 */
.L_x_33:
        /* <DEDUP_REMOVED lines=15> */
.L_x_66:


//--------------------- .text._Z7dense1DjPKjS0_PKfPf --------------------------
	.section	.text._Z7dense1DjPKjS0_PKfPf,"ax",@progbits
	.align	128
        .global         _Z7dense1DjPKjS0_PKfPf
        .type           _Z7dense1DjPKjS0_PKfPf,@function
        .size           _Z7dense1DjPKjS0_PKfPf,(.L_x_67 - _Z7dense1DjPKjS0_PKfPf)
        .other          _Z7dense1DjPKjS0_PKfPf,@"STO_CUDA_ENTRY STV_DEFAULT"
_Z7dense1DjPKjS0_PKfPf:
.text._Z7dense1DjPKjS0_PKfPf:
[----:B------:R-:W-:Y:S08]  /*0000*/  LDC R1, c[0x0][0x37c] ;  /* 0x0000df00ff017b82 */ /* 0x000ff00000000800 */
[----:B------:R-:W0:Y:S01]  /*0010*/  LDC.64 R2, c[0x0][0x388] ;  /* 0x0000e200ff027b82 */ /* 0x000e220000000a00 */
[----:B------:R-:W0:Y:S02]  /*0020*/  LDCU.64 UR6, c[0x0][0x358] ;  /* 0x00006b00ff0677ac */ /* 0x000e240008000a00 */
[----:B0-----:R-:W2:Y:S01]  /*0030*/  LDG.E R2, desc[UR6][R2.64] ;  /* 0x0000000602027981 */ /* 0x001ea2000c1e1900 */
[----:B------:R-:W-:Y:S01]  /*0040*/  HFMA2 R12, -RZ, RZ, 0, 0 ;  /* 0x00000000ff0c7431 */ /* 0x000fe200000001ff */
[----:B------:R-:W0:Y:S01]  /*0050*/  S2R R0, SR_TID.X ;  /* 0x0000000000007919 */ /* 0x000e220000002100 */
[----:B------:R-:W0:Y:S02]  /*0060*/  S2R R19, SR_CTAID.X ;  /* 0x0000000000137919 */ /* 0x000e240000002500 */
[----:B0-----:R-:W-:-:S02]  /*0070*/  LEA R19, R19, R0, 0x5 ;  /* 0x0000000013137211 */ /* 0x001fc400078e28ff */
[----:B--2---:R-:W-:-:S04]  /*0080*/  IADD3 R18, PT, PT, R2, 0x1f, RZ ;  /* 0x0000001f02127810 */ /* 0x004fc80007ffe0ff */
[----:B------:R-:W-:-:S13]  /*0090*/  ISETP.GE.U32.AND P0, PT, R18, 0x20, PT ;  /* 0x000000201200780c */ /* 0x000fda0003f06070 */
[----:B------:R-:W-:Y:S05]  /*00a0*/  @!P0 BRA `(.L_x_34) ;  /* 0x0000000c00148947 */ /* 0x000fea0003800000 */
[----:B------:R-:W0:Y:S01]  /*00b0*/  S2UR UR5, SR_CgaCtaId ;  /* 0x00000000000579c3 */ /* 0x000e220000008800 */
[----:B------:R-:W-:Y:S01]  /*00c0*/  UMOV UR4, 0x400 ;  /* 0x0000040000047882 */ /* 0x000fe20000000000 */
[----:B------:R-:W-:Y:S02]  /*00d0*/  LOP3.LUT R2, R18, 0x1f, RZ, 0xc0, !PT ;  /* 0x0000001f12027812 */ /* 0x000fe400078ec0ff */
[----:B------:R-:W-:Y:S02]  /*00e0*/  SHF.R.U32.HI R18, RZ, 0x5, R18 ;  /* 0x00000005ff127819 */ /* 0x000fe40000011612 */
[----:B------:R-:W-:Y:S02]  /*00f0*/  MOV R12, RZ ;  /* 0x000000ff000c7202 */ /* 0x000fe40000000f00 */
[----:B------:R-:W-:Y:S02]  /*0100*/  MOV R3, RZ ;  /* 0x000000ff00037202 */ /* 0x000fe40000000f00 */
[----:B------:R-:W-:-:S02]  /*0110*/  IADD3 R2, PT, PT, R2, 0x1, RZ ;  /* 0x0000000102027810 */ /* 0x000fc40007ffe0ff */
[----:B------:R-:W-:Y:S01]  /*0120*/  IADD3 R16, PT, PT, R18, -0x1, RZ ;  /* 0xffffffff12107810 */ /* 0x000fe20007ffe0ff */
[----:B0-----:R-:W-:-:S06]  /*0130*/  ULEA UR4, UR5, UR4, 0x18 ;  /* 0x0000000405047291 */ /* 0x001fcc000f8ec0ff */
[----:B------:R-:W-:-:S07]  /*0140*/  LEA R17, R0, UR4, 0x2 ;  /* 0x0000000400117c11 */ /* 0x000fce000f8e10ff */
.L_x_43:
[----:B------:R-:W-:Y:S01]  /*0150*/  ISETP.NE.AND P0, PT, R3, R16, PT ;  /* 0x000000100300720c */ /* 0x000fe20003f05270 */
[----:B0-----:R-:W0:Y:S01]  /*0160*/  LDCU UR8, c[0x0][0x380] ;  /* 0x00007000ff0877ac */ /* 0x001e220008000800 */
[----:B------:R-:W-:Y:S02]  /*0170*/  BSSY.RECONVERGENT B0, `(.L_x_35) ;  /* 0x0000009000007945 */ /* 0x000fe40003800200 */
[----:B------:R-:W-:-:S04]  /*0180*/  SEL R21, R2, 0x20, !P0 ;  /* 0x0000002002157807 */ /* 0x000fc80004000000 */
[----:B------:R-:W-:-:S13]  /*0190*/  ISETP.GE.U32.AND P0, PT, R0, R21, PT ;  /* 0x000000150000720c */ /* 0x000fda0003f06070 */
[----:B0-----:R-:W-:Y:S05]  /*01a0*/  @P0 BRA `(.L_x_36) ;  /* 0x0000000000140947 */ /* 0x001fea0003800000 */
[----:B------:R-:W0:Y:S01]  /*01b0*/  LDC.64 R4, c[0x0][0x390] ;  /* 0x0000e400ff047b82 */ /* 0x000e220000000a00 */
[----:B------:R-:W-:-:S05]  /*01c0*/  LEA R7, R3, R0, 0x5 ;  /* 0x0000000003077211 */ /* 0x000fca00078e28ff */
[----:B0-----:R-:W-:-:S06]  /*01d0*/  IMAD.WIDE.U32 R4, R7, 0x4, R4 ;  /* 0x0000000407047825 */ /* 0x001fcc00078e0004 */
[----:B------:R-:W2:Y:S04]  /*01e0*/  LDG.E R4, desc[UR6][R4.64] ;  /* 0x0000000604047981 */ /* 0x000ea8000c1e1900 */
[----:B--2---:R0:W-:Y:S02]  /*01f0*/  STS [R17], R4 ;  /* 0x0000000411007388 */ /* 0x0041e40000000800 */
.L_x_36:
[----:B------:R-:W-:Y:S05]  /*0200*/  BSYNC.RECONVERGENT B0 ;  /* 0x0000000000007941 */ /* 0x000fea0003800200 */
.L_x_35:
[----:B------:R-:W-:Y:S01]  /*0210*/  BAR.SYNC.DEFER_BLOCKING 0x0 ;  /* 0x0000000000007b1d */ /* 0x000fe20000010000 */
[----:B------:R-:W-:-:S05]  /*0220*/  ISETP.GE.U32.AND P0, PT, R19, UR8, PT ;  /* 0x0000000813007c0c */ /* 0x000fca000bf06070 */
[----:B------:R-:W-:Y:S08]  /*0230*/  BSSY.RECONVERGENT B0, `(.L_x_37) ;  /* 0x00000a9000007945 */ /* 0x000ff00003800200 */
[----:B------:R-:W-:Y:S05]  /*0240*/  @P0 BRA `(.L_x_38) ;  /* 0x00000008009c0947 */ /* 0x000fea0003800000 */
[C---:B------:R-:W-:Y:S02]  /*0250*/  ISETP.GE.U32.AND P1, PT, R21.reuse, 0x10, PT ;  /* 0x000000101500780c */ /* 0x040fe40003f26070 */
[----:B------:R-:W-:Y:S02]  /*0260*/  LOP3.LUT R22, R21, 0xf, RZ, 0xc0, !PT ;  /* 0x0000000f15167812 */ /* 0x000fe400078ec0ff */
[----:B------:R-:W-:Y:S02]  /*0270*/  MOV R20, RZ ;  /* 0x000000ff00147202 */ /* 0x000fe40000000f00 */
[----:B------:R-:W-:-:S07]  /*0280*/  ISETP.NE.AND P0, PT, R22, RZ, PT ;  /* 0x000000ff1600720c */ /* 0x000fce0003f05270 */
[----:B------:R-:W-:Y:S06]  /*0290*/  @!P1 BRA `(.L_x_39) ;  /* 0x0000000400309947 */ /* 0x000fec0003800000 */
[----:B------:R-:W-:Y:S01]  /*02a0*/  LOP3.LUT R20, R21, 0x30, RZ, 0xc0, !PT ;  /* 0x0000003015147812 */ /* 0x000fe200078ec0ff */
[----:B------:R-:W-:-:S03]  /*02b0*/  UIADD3 UR5, UPT, UPT, UR4, 0x20, URZ ;  /* 0x0000002004057890 */ /* 0x000fc6000fffe0ff */
[----:B------:R-:W-:-:S09]  /*02c0*/  IADD3 R23, PT, PT, -R20, RZ, RZ ;  /* 0x000000ff14177210 */ /* 0x000fd20007ffe1ff */
.L_x_40:
[----:B------:R-:W1:Y:S01]  /*02d0*/  LDS.128 R8, [UR5+-0x20] ;  /* 0xffffe005ff087984 */ /* 0x000e620008000c00 */
[----:B------:R-:W2:Y:S03]  /*02e0*/  LDC.64 R24, c[0x0][0x398] ;  /* 0x0000e600ff187b82 */ /* 0x000ea60000000a00 */
[----:B0-----:R-:W0:Y:S01]  /*02f0*/  LDS.128 R4, [UR5+-0x10] ;  /* 0xfffff005ff047984 */ /* 0x001e220008000c00 */
[--C-:B-1----:R-:W-:Y:S02]  /*0300*/  IMAD R27, R8, UR8, R19.reuse ;  /* 0x00000008081b7c24 */ /* 0x102fe4000f8e0213 */
[----:B------:R-:W-:Y:S02]  /*0310*/  IMAD R9, R9, UR8, R19 ;  /* 0x0000000809097c24 */ /* 0x000fe4000f8e0213 */
[----:B--2---:R-:W-:-:S04]  /*0320*/  IMAD.WIDE.U32 R26, R27, 0x4, R24 ;  /* 0x000000041b1a7825 */ /* 0x004fc800078e0018 */
[----:B------:R-:W-:Y:S01]  /*0330*/  IMAD.WIDE.U32 R14, R9, 0x4, R24 ;  /* 0x00000004090e7825 */ /* 0x000fe200078e0018 */
[----:B------:R1:W2:Y:S03]  /*0340*/  LDG.E R13, desc[UR6][R26.64] ;  /* 0x000000061a0d7981 */ /* 0x0002a6000c1e1900 */
[--C-:B------:R-:W-:Y:S02]  /*0350*/  IMAD R29, R10, UR8, R19.reuse ;  /* 0x000000080a1d7c24 */ /* 0x100fe4000f8e0213 */
[----:B------:R-:W-:Y:S01]  /*0360*/  IMAD R11, R11, UR8, R19 ;  /* 0x000000080b0b7c24 */ /* 0x000fe2000f8e0213 */
[----:B------:R-:W3:Y:S01]  /*0370*/  LDG.E R14, desc[UR6][R14.64] ;  /* 0x000000060e0e7981 */ /* 0x000ee2000c1e1900 */
[----:B------:R-:W-:-:S04]  /*0380*/  IMAD.WIDE.U32 R28, R29, 0x4, R24 ;  /* 0x000000041d1c7825 */ /* 0x000fc800078e0018 */
[----:B-1----:R-:W-:-:S04]  /*0390*/  IMAD.WIDE.U32 R26, R11, 0x4, R24 ;  /* 0x000000040b1a7825 */ /* 0x002fc800078e0018 */
[----:B0-----:R-:W-:Y:S02]  /*03a0*/  IMAD R9, R4, UR8, R19 ;  /* 0x0000000804097c24 */ /* 0x001fe4000f8e0213 */
[----:B------:R0:W4:Y:S04]  /*03b0*/  LDG.E R4, desc[UR6][R28.64] ;  /* 0x000000061c047981 */ /* 0x000128000c1e1900 */
[----:B------:R-:W5:Y:S01]  /*03c0*/  LDG.E R26, desc[UR6][R26.64] ;  /* 0x000000061a1a7981 */ /* 0x000f62000c1e1900 */
[----:B0-----:R-:W-:-:S03]  /*03d0*/  IMAD.WIDE.U32 R28, R9, 0x4, R24 ;  /* 0x00000004091c7825 */ /* 0x001fc600078e0018 */
[----:B------:R-:W0:Y:S04]  /*03e0*/  LDS.128 R8, [UR5] ;  /* 0x00000005ff087984 */ /* 0x000e280008000c00 */
[----:B------:R-:W5:Y:S01]  /*03f0*/  LDG.E R28, desc[UR6][R28.64] ;  /* 0x000000061c1c7981 */ /* 0x000f62000c1e1900 */
[--C-:B------:R-:W-:Y:S02]  /*0400*/  IMAD R5, R5, UR8, R19.reuse ;  /* 0x0000000805057c24 */ /* 0x100fe4000f8e0213 */
[--C-:B------:R-:W-:Y:S02]  /*0410*/  IMAD R6, R6, UR8, R19.reuse ;  /* 0x0000000806067c24 */ /* 0x100fe4000f8e0213 */
[----:B------:R-:W-:Y:S02]  /*0420*/  IMAD R7, R7, UR8, R19 ;  /* 0x0000000807077c24 */ /* 0x000fe4000f8e0213 */
[----:B--2---:R-:W-:-:S04]  /*0430*/  FADD R13, R13, R12 ;  /* 0x0000000c0d0d7221 */ /* 0x004fc80000000000 */
[----:B---3--:R-:W-:-:S04]  /*0440*/  FADD R13, R13, R14 ;  /* 0x0000000e0d0d7221 */ /* 0x008fc80000000000 */
[----:B----4-:R-:W-:-:S04]  /*0450*/  FADD R13, R13, R4 ;  /* 0x000000040d0d7221 */ /* 0x010fc80000000000 */
[----:B-----5:R-:W-:-:S04]  /*0460*/  FADD R13, R13, R26 ;  /* 0x0000001a0d0d7221 */ /* 0x020fc80000000000 */
[----:B------:R-:W-:Y:S02]  /*0470*/  FADD R26, R13, R28 ;  /* 0x0000001c0d1a7221 */ /* 0x000fe40000000000 */
[----:B------:R-:W1:Y:S01]  /*0480*/  LDS.128 R12, [UR5+0x10] ;  /* 0x00001005ff0c7984 */ /* 0x000e620008000c00 */
[----:B------:R-:W-:-:S04]  /*0490*/  IMAD.WIDE.U32 R4, R5, 0x4, R24 ;  /* 0x0000000405047825 */ /* 0x000fc800078e0018 */
[--C-:B------:R-:W-:Y:S01]  /*04a0*/  IMAD.WIDE.U32 R28, R6, 0x4, R24.reuse ;  /* 0x00000004061c7825 */ /* 0x100fe200078e0018 */
[----:B------:R2:W3:Y:S05]  /*04b0*/  LDG.E R27, desc[UR6][R4.64] ;  /* 0x00000006041b7981 */ /* 0x0004ea000c1e1900 */
[----:B------:R4:W5:Y:S01]  /*04c0*/  LDG.E R28, desc[UR6][R28.64] ;  /* 0x000000061c1c7981 */ /* 0x000962000c1e1900 */
[----:B--2---:R-:W-:-:S04]  /*04d0*/  IMAD.WIDE.U32 R4, R7, 0x4, R24 ;  /* 0x0000000407047825 */ /* 0x004fc800078e0018 */
[--C-:B0-----:R-:W-:Y:S02]  /*04e0*/  IMAD R7, R8, UR8, R19.reuse ;  /* 0x0000000808077c24 */ /* 0x101fe4000f8e0213 */
[----:B------:R0:W2:Y:S01]  /*04f0*/  LDG.E R8, desc[UR6][R4.64] ;  /* 0x0000000604087981 */ /* 0x0000a2000c1e1900 */
[----:B----4-:R-:W-:Y:S02]  /*0500*/  IMAD R29, R10, UR8, R19 ;  /* 0x000000080a1d7c24 */ /* 0x010fe4000f8e0213 */
[----:B0-----:R-:W-:-:S04]  /*0510*/  IMAD.WIDE.U32 R4, R7, 0x4, R24 ;  /* 0x0000000407047825 */ /* 0x001fc800078e0018 */
[----:B------:R-:W-:Y:S02]  /*0520*/  IMAD R7, R9, UR8, R19 ;  /* 0x0000000809077c24 */ /* 0x000fe4000f8e0213 */
[----:B------:R0:W4:Y:S02]  /*0530*/  LDG.E R9, desc[UR6][R4.64] ;  /* 0x0000000604097981 */ /* 0x000124000c1e1900 */
[----:B------:R-:W-:-:S05]  /*0540*/  IMAD.WIDE.U32 R6, R7, 0x4, R24 ;  /* 0x0000000407067825 */ /* 0x000fca00078e0018 */
[----:B------:R1:W4:Y:S01]  /*0550*/  LDG.E R10, desc[UR6][R6.64] ;  /* 0x00000006060a7981 */ /* 0x000322000c1e1900 */
[----:B0-----:R-:W-:-:S04]  /*0560*/  IMAD.WIDE.U32 R4, R29, 0x4, R24 ;  /* 0x000000041d047825 */ /* 0x001fc800078e0018 */
[----:B------:R-:W-:Y:S02]  /*0570*/  IMAD R29, R11, UR8, R19 ;  /* 0x000000080b1d7c24 */ /* 0x000fe4000f8e0213 */
[----:B------:R0:W4:Y:S02]  /*0580*/  LDG.E R11, desc[UR6][R4.64] ;  /* 0x00000006040b7981 */ /* 0x000124000c1e1900 */
[----:B-1----:R-:W-:-:S04]  /*0590*/  IMAD.WIDE.U32 R6, R29, 0x4, R24 ;  /* 0x000000041d067825 */ /* 0x002fc800078e0018 */
[--C-:B------:R-:W-:Y:S02]  /*05a0*/  IMAD R29, R12, UR8, R19.reuse ;  /* 0x000000080c1d7c24 */ /* 0x100fe4000f8e0213 */
[----:B------:R-:W-:Y:S01]  /*05b0*/  IMAD R13, R13, UR8, R19 ;  /* 0x000000080d0d7c24 */ /* 0x000fe2000f8e0213 */
[----:B------:R1:W4:Y:S01]  /*05c0*/  LDG.E R12, desc[UR6][R6.64] ;  /* 0x00000006060c7981 */ /* 0x000322000c1e1900 */
[----:B0-----:R-:W-:-:S04]  /*05d0*/  IMAD.WIDE.U32 R4, R29, 0x4, R24 ;  /* 0x000000041d047825 */ /* 0x001fc800078e0018 */
[----:B------:R-:W-:Y:S02]  /*05e0*/  IMAD R29, R14, UR8, R19 ;  /* 0x000000080e1d7c24 */ /* 0x000fe4000f8e0213 */
[----:B------:R0:W4:Y:S01]  /*05f0*/  LDG.E R4, desc[UR6][R4.64] ;  /* 0x0000000604047981 */ /* 0x000122000c1e1900 */
[----:B-1----:R-:W-:-:S05]  /*0600*/  IMAD.WIDE.U32 R6, R13, 0x4, R24 ;  /* 0x000000040d067825 */ /* 0x002fca00078e0018 */
[----:B------:R-:W4:Y:S01]  /*0610*/  LDG.E R13, desc[UR6][R6.64] ;  /* 0x00000006060d7981 */ /* 0x000f22000c1e1900 */
[----:B0-----:R-:W-:Y:S02]  /*0620*/  IMAD R5, R15, UR8, R19 ;  /* 0x000000080f057c24 */ /* 0x001fe4000f8e0213 */
[----:B------:R-:W-:-:S04]  /*0630*/  IMAD.WIDE.U32 R14, R29, 0x4, R24 ;  /* 0x000000041d0e7825 */ /* 0x000fc800078e0018 */
[----:B------:R-:W-:Y:S02]  /*0640*/  IMAD.WIDE.U32 R24, R5, 0x4, R24 ;  /* 0x0000000405187825 */ /* 0x000fe400078e0018 */
[----:B------:R-:W4:Y:S04]  /*0650*/  LDG.E R14, desc[UR6][R14.64] ;  /* 0x000000060e0e7981 */ /* 0x000f28000c1e1900 */
[----:B------:R-:W4:Y:S01]  /*0660*/  LDG.E R24, desc[UR6][R24.64] ;  /* 0x0000000618187981 */ /* 0x000f22000c1e1900 */
[----:B------:R-:W-:-:S04]  /*0670*/  IADD3 R23, PT, PT, R23, 0x10, RZ ;  /* 0x0000001017177810 */ /* 0x000fc80007ffe0ff */
[----:B------:R-:W-:Y:S01]  /*0680*/  ISETP.NE.AND P1, PT, R23, RZ, PT ;  /* 0x000000ff1700720c */ /* 0x000fe20003f25270 */
[----:B------:R-:W-:Y:S01]  /*0690*/  UIADD3 UR5, UPT, UPT, UR5, 0x40, URZ ;  /* 0x0000004005057890 */ /* 0x000fe2000fffe0ff */
[----:B---3--:R-:W-:-:S04]  /*06a0*/  FADD R27, R26, R27 ;  /* 0x0000001b1a1b7221 */ /* 0x008fc80000000000 */
[----:B-----5:R-:W-:-:S04]  /*06b0*/  FADD R27, R27, R28 ;  /* 0x0000001c1b1b7221 */ /* 0x020fc80000000000 */
[----:B--2---:R-:W-:-:S04]  /*06c0*/  FADD R8, R27, R8 ;  /* 0x000000081b087221 */ /* 0x004fc80000000000 */
[----:B----4-:R-:W-:-:S04]  /*06d0*/  FADD R9, R8, R9 ;  /* 0x0000000908097221 */ /* 0x010fc80000000000 */
[----:B------:R-:W-:-:S04]  /*06e0*/  FADD R10, R9, R10 ;  /* 0x0000000a090a7221 */ /* 0x000fc80000000000 */
[----:B------:R-:W-:-:S04]  /*06f0*/  FADD R11, R10, R11 ;  /* 0x0000000b0a0b7221 */ /* 0x000fc80000000000 */
[----:B------:R-:W-:-:S04]  /*0700*/  FADD R11, R11, R12 ;  /* 0x0000000c0b0b7221 */ /* 0x000fc80000000000 */
[----:B------:R-:W-:-:S04]  /*0710*/  FADD R4, R11, R4 ;  /* 0x000000040b047221 */ /* 0x000fc80000000000 */
[----:B------:R-:W-:-:S04]  /*0720*/  FADD R13, R4, R13 ;  /* 0x0000000d040d7221 */ /* 0x000fc80000000000 */
[----:B------:R-:W-:-:S04]  /*0730*/  FADD R13, R13, R14 ;  /* 0x0000000e0d0d7221 */ /* 0x000fc80000000000 */
[----:B------:R-:W-:Y:S01]  /*0740*/  FADD R12, R13, R24 ;  /* 0x000000180d0c7221 */ /* 0x000fe20000000000 */
[----:B------:R-:W-:Y:S06]  /*0750*/  @P1 BRA `(.L_x_40) ;  /* 0xfffffff800dc1947 */ /* 0x000fec000383ffff */
.L_x_39:
[----:B------:R-:W-:Y:S05]  /*0760*/  @!P0 BRA `(.L_x_38) ;  /* 0x0000000400548947 */ /* 0x000fea0003800000 */
[----:B------:R-:W-:Y:S02]  /*0770*/  ISETP.GE.U32.AND P0, PT, R22, 0x8, PT ;  /* 0x000000081600780c */ /* 0x000fe40003f06070 */
[----:B------:R-:W-:-:S04]  /*0780*/  LOP3.LUT R13, R21, 0x7, RZ, 0xc0, !PT ;  /* 0x00000007150d7812 */ /* 0x000fc800078ec0ff */
[----:B------:R-:W-:-:S07]  /*0790*/  ISETP.NE.AND P1, PT, R13, RZ, PT ;  /* 0x000000ff0d00720c */ /* 0x000fce0003f25270 */
[----:B------:R-:W-:Y:S06]  /*07a0*/  @!P0 BRA `(.L_x_41) ;  /* 0x0000000000948947 */ /* 0x000fec0003800000 */
[----:B------:R-:W-:Y:S01]  /*07b0*/  LEA R24, R20, UR4, 0x2 ;  /* 0x0000000414187c11 */ /* 0x000fe2000f8e10ff */
[----:B------:R-:W1:Y:S04]  /*07c0*/  LDC.64 R14, c[0x0][0x398] ;  /* 0x0000e600ff0e7b82 */ /* 0x000e680000000a00 */
[----:B0-----:R-:W0:Y:S04]  /*07d0*/  LDS.128 R4, [R24] ;  /* 0x0000000018047984 */ /* 0x001e280000000c00 */
[----:B------:R-:W2:Y:S01]  /*07e0*/  LDS.128 R8, [R24+0x10] ;  /* 0x0000100018087984 */ /* 0x000ea20000000c00 */
[----:B0-----:R-:W-:-:S02]  /*07f0*/  IMAD R23, R4, UR8, R19 ;  /* 0x0000000804177c24 */ /* 0x001fc4000f8e0213 */
[----:B------:R-:W-:Y:S02]  /*0800*/  IMAD R5, R5, UR8, R19 ;  /* 0x0000000805057c24 */ /* 0x000fe4000f8e0213 */
[----:B-1----:R-:W-:-:S04]  /*0810*/  IMAD.WIDE.U32 R22, R23, 0x4, R14 ;  /* 0x0000000417167825 */ /* 0x002fc800078e000e */
[----:B------:R-:W-:Y:S01]  /*0820*/  IMAD R25, R6, UR8, R19 ;  /* 0x0000000806197c24 */ /* 0x000fe2000f8e0213 */
[----:B------:R0:W3:Y:S01]  /*0830*/  LDG.E R27, desc[UR6][R22.64] ;  /* 0x00000006161b7981 */ /* 0x0000e2000c1e1900 */
[----:B------:R-:W-:-:S04]  /*0840*/  IMAD.WIDE.U32 R4, R5, 0x4, R14 ;  /* 0x0000000405047825 */ /* 0x000fc800078e000e */
[----:B------:R-:W-:Y:S01]  /*0850*/  IMAD R29, R7, UR8, R19 ;  /* 0x00000008071d7c24 */ /* 0x000fe2000f8e0213 */
[----:B------:R1:W4:Y:S01]  /*0860*/  LDG.E R26, desc[UR6][R4.64] ;  /* 0x00000006041a7981 */ /* 0x000322000c1e1900 */
[----:B------:R-:W-:-:S04]  /*0870*/  IMAD.WIDE.U32 R6, R25, 0x4, R14 ;  /* 0x0000000419067825 */ /* 0x000fc800078e000e */
[----:B--2---:R-:W-:Y:S02]  /*0880*/  IMAD R8, R8, UR8, R19 ;  /* 0x0000000808087c24 */ /* 0x004fe4000f8e0213 */
[----:B------:R-:W-:Y:S01]  /*0890*/  IMAD.WIDE.U32 R24, R29, 0x4, R14 ;  /* 0x000000041d187825 */ /* 0x000fe200078e000e */
[----:B------:R-:W2:Y:S03]  /*08a0*/  LDG.E R6, desc[UR6][R6.64] ;  /* 0x0000000606067981 */ /* 0x000ea6000c1e1900 */
[----:B------:R-:W-:Y:S02]  /*08b0*/  IMAD R29, R9, UR8, R19 ;  /* 0x00000008091d7c24 */ /* 0x000fe4000f8e0213 */
[----:B------:R-:W-:Y:S01]  /*08c0*/  IMAD.WIDE.U32 R8, R8, 0x4, R14 ;  /* 0x0000000408087825 */ /* 0x000fe200078e000e */
[----:B------:R-:W5:Y:S03]  /*08d0*/  LDG.E R24, desc[UR6][R24.64] ;  /* 0x0000000618187981 */ /* 0x000f66000c1e1900 */
[----:B------:R-:W-:-:S02]  /*08e0*/  IMAD R10, R10, UR8, R19 ;  /* 0x000000080a0a7c24 */ /* 0x000fc4000f8e0213 */
[----:B0-----:R-:W-:Y:S01]  /*08f0*/  IMAD.WIDE.U32 R22, R29, 0x4, R14 ;  /* 0x000000041d167825 */ /* 0x001fe200078e000e */
[----:B------:R-:W5:Y:S03]  /*0900*/  LDG.E R8, desc[UR6][R8.64] ;  /* 0x0000000608087981 */ /* 0x000f66000c1e1900 */
[----:B------:R-:W-:Y:S02]  /*0910*/  IMAD R11, R11, UR8, R19 ;  /* 0x000000080b0b7c24 */ /* 0x000fe4000f8e0213 */
[--C-:B-1----:R-:W-:Y:S01]  /*0920*/  IMAD.WIDE.U32 R4, R10, 0x4, R14.reuse ;  /* 0x000000040a047825 */ /* 0x102fe200078e000e */
[----:B------:R-:W5:Y:S03]  /*0930*/  LDG.E R22, desc[UR6][R22.64] ;  /* 0x0000000616167981 */ /* 0x000f66000c1e1900 */
[----:B------:R-:W-:-:S02]  /*0940*/  IMAD.WIDE.U32 R14, R11, 0x4, R14 ;  /* 0x000000040b0e7825 */ /* 0x000fc400078e000e */
[----:B------:R-:W5:Y:S04]  /*0950*/  LDG.E R4, desc[UR6][R4.64] ;  /* 0x0000000604047981 */ /* 0x000f68000c1e1900 */
[----:B------:R-:W5:Y:S01]  /*0960*/  LDG.E R14, desc[UR6][R14.64] ;  /* 0x000000060e0e7981 */ /* 0x000f62000c1e1900 */
[----:B------:R-:W-:Y:S01]  /*0970*/  IADD3 R20, PT, PT, R20, 0x8, RZ ;  /* 0x0000000814147810 */ /* 0x000fe20007ffe0ff */
[----:B---3--:R-:W-:-:S04]  /*0980*/  FADD R27, R12, R27 ;  /* 0x0000001b0c1b7221 */ /* 0x008fc80000000000 */
[----:B----4-:R-:W-:-:S04]  /*0990*/  FADD R27, R27, R26 ;  /* 0x0000001a1b1b7221 */ /* 0x010fc80000000000 */
[----:B--2---:R-:W-:-:S04]  /*09a0*/  FADD R27, R27, R6 ;  /* 0x000000061b1b7221 */ /* 0x004fc80000000000 */
[----:B-----5:R-:W-:-:S04]  /*09b0*/  FADD R27, R27, R24 ;  /* 0x000000181b1b7221 */ /* 0x020fc80000000000 */
[----:B------:R-:W-:-:S04]  /*09c0*/  FADD R27, R27, R8 ;  /* 0x000000081b1b7221 */ /* 0x000fc80000000000 */
[----:B------:R-:W-:-:S04]  /*09d0*/  FADD R27, R27, R22 ;  /* 0x000000161b1b7221 */ /* 0x000fc80000000000 */
[----:B------:R-:W-:-:S04]  /*09e0*/  FADD R27, R27, R4 ;  /* 0x000000041b1b7221 */ /* 0x000fc80000000000 */
[----:B------:R-:W-:-:S07]  /*09f0*/  FADD R12, R27, R14 ;  /* 0x0000000e1b0c7221 */ /* 0x000fce0000000000 */
.L_x_41:
[----:B------:R-:W-:Y:S05]  /*0a00*/  @!P1 BRA `(.L_x_38) ;  /* 0x0000000000ac9947 */ /* 0x000fea0003800000 */
[----:B------:R-:W-:Y:S02]  /*0a10*/  ISETP.GE.U32.AND P0, PT, R13, 0x4, PT ;  /* 0x000000040d00780c */ /* 0x000fe40003f06070 */
[----:B------:R-:W-:-:S04]  /*0a20*/  LOP3.LUT R21, R21, 0x3, RZ, 0xc0, !PT ;  /* 0x0000000315157812 */ /* 0x000fc800078ec0ff */
[----:B------:R-:W-:-:S07]  /*0a30*/  ISETP.NE.AND P1, PT, R21, RZ, PT ;  /* 0x000000ff1500720c */ /* 0x000fce0003f25270 */
[----:B------:R-:W-:Y:S06]  /*0a40*/  @!P0 BRA `(.L_x_42) ;  /* 0x0000000000508947 */ /* 0x000fec0003800000 */
[----:B------:R-:W-:Y:S01]  /*0a50*/  LEA R13, R20, UR4, 0x2 ;  /* 0x00000004140d7c11 */ /* 0x000fe2000f8e10ff */
[----:B------:R-:W1:Y:S04]  /*0a60*/  LDC.64 R8, c[0x0][0x398] ;  /* 0x0000e600ff087b82 */ /* 0x000e680000000a00 */
[----:B0-----:R-:W0:Y:S02]  /*0a70*/  LDS.128 R4, [R13] ;  /* 0x000000000d047984 */ /* 0x001e240000000c00 */
[--C-:B0-----:R-:W-:Y:S02]  /*0a80*/  IMAD R11, R4, UR8, R19.reuse ;  /* 0x00000008040b7c24 */ /* 0x101fe4000f8e0213 */
[----:B------:R-:W-:Y:S02]  /*0a90*/  IMAD R5, R5, UR8, R19 ;  /* 0x0000000805057c24 */ /* 0x000fe4000f8e0213 */
[----:B-1----:R-:W-:-:S04]  /*0aa0*/  IMAD.WIDE.U32 R10, R11, 0x4, R8 ;  /* 0x000000040b0a7825 */ /* 0x002fc800078e0008 */
[----:B------:R-:W-:Y:S02]  /*0ab0*/  IMAD R15, R6, UR8, R19 ;  /* 0x00000008060f7c24 */ /* 0x000fe4000f8e0213 */
[----:B------:R-:W-:Y:S01]  /*0ac0*/  IMAD.WIDE.U32 R4, R5, 0x4, R8 ;  /* 0x0000000405047825 */ /* 0x000fe200078e0008 */
[----:B------:R-:W2:Y:S03]  /*0ad0*/  LDG.E R11, desc[UR6][R10.64] ;  /* 0x000000060a0b7981 */ /* 0x000ea6000c1e1900 */
[----:B------:R-:W-:Y:S02]  /*0ae0*/  IMAD R23, R7, UR8, R19 ;  /* 0x0000000807177c24 */ /* 0x000fe4000f8e0213 */
[--C-:B------:R-:W-:Y:S01]  /*0af0*/  IMAD.WIDE.U32 R6, R15, 0x4, R8.reuse ;  /* 0x000000040f067825 */ /* 0x100fe200078e0008 */
[----:B------:R-:W3:Y:S03]  /*0b00*/  LDG.E R5, desc[UR6][R4.64] ;  /* 0x0000000604057981 */ /* 0x000ee6000c1e1900 */
[----:B------:R-:W-:-:S02]  /*0b10*/  IMAD.WIDE.U32 R8, R23, 0x4, R8 ;  /* 0x0000000417087825 */ /* 0x000fc400078e0008 */
[----:B------:R-:W4:Y:S04]  /*0b20*/  LDG.E R7, desc[UR6][R6.64] ;  /* 0x0000000606077981 */ /* 0x000f28000c1e1900 */
[----:B------:R-:W5:Y:S01]  /*0b30*/  LDG.E R9, desc[UR6][R8.64] ;  /* 0x0000000608097981 */ /* 0x000f62000c1e1900 */
[----:B------:R-:W-:Y:S01]  /*0b40*/  IADD3 R20, PT, PT, R20, 0x4, RZ ;  /* 0x0000000414147810 */ /* 0x000fe20007ffe0ff */
[----:B--2---:R-:W-:-:S04]  /*0b50*/  FADD R12, R12, R11 ;  /* 0x0000000b0c0c7221 */ /* 0x004fc80000000000 */
[----:B---3--:R-:W-:-:S04]  /*0b60*/  FADD R12, R12, R5 ;  /* 0x000000050c0c7221 */ /* 0x008fc80000000000 */
[----:B----4-:R-:W-:-:S04]  /*0b70*/  FADD R12, R12, R7 ;  /* 0x000000070c0c7221 */ /* 0x010fc80000000000 */
[----:B-----5:R-:W-:-:S07]  /*0b80*/  FADD R12, R12, R9 ;  /* 0x000000090c0c7221 */ /* 0x020fce0000000000 */
.L_x_42:
[----:B------:R-:W-:Y:S05]  /*0b90*/  @!P1 BRA `(.L_x_38) ;  /* 0x0000000000489947 */ /* 0x000fea0003800000 */
[----:B0-----:R-:W-:Y:S01]  /*0ba0*/  LEA R4, R20, UR4, 0x2 ;  /* 0x0000000414047c11 */ /* 0x001fe2000f8e10ff */
[----:B------:R-:W0:Y:S05]  /*0bb0*/  LDC.64 R8, c[0x0][0x398] ;  /* 0x0000e600ff087b82 */ /* 0x000e2a0000000a00 */
[----:B------:R-:W1:Y:S02]  /*0bc0*/  LDS.128 R4, [R4] ;  /* 0x0000000004047984 */ /* 0x000e640000000c00 */
[----:B-1----:R-:W-:-:S04]  /*0bd0*/  IMAD R11, R4, UR8, R19 ;  /* 0x00000008040b7c24 */ /* 0x002fc8000f8e0213 */
[----:B0-----:R-:W-:-:S06]  /*0be0*/  IMAD.WIDE.U32 R10, R11, 0x4, R8 ;  /* 0x000000040b0a7825 */ /* 0x001fcc00078e0008 */
[----:B------:R-:W2:Y:S01]  /*0bf0*/  LDG.E R11, desc[UR6][R10.64] ;  /* 0x000000060a0b7981 */ /* 0x000ea2000c1e1900 */
[----:B------:R-:W-:Y:S01]  /*0c00*/  ISETP.NE.AND P0, PT, R21, 0x1, PT ;  /* 0x000000011500780c */ /* 0x000fe20003f05270 */
[----:B--2---:R-:W-:-:S12]  /*0c10*/  FADD R12, R12, R11 ;  /* 0x0000000b0c0c7221 */ /* 0x004fd80000000000 */
[----:B------:R-:W-:Y:S05]  /*0c20*/  @!P0 BRA `(.L_x_38) ;  /* 0x0000000000248947 */ /* 0x000fea0003800000 */
[----:B------:R-:W-:Y:S01]  /*0c30*/  ISETP.NE.AND P0, PT, R21, 0x2, PT ;  /* 0x000000021500780c */ /* 0x000fe20003f05270 */
[----:B------:R-:W-:-:S04]  /*0c40*/  IMAD R5, R5, UR8, R19 ;  /* 0x0000000805057c24 */ /* 0x000fc8000f8e0213 */
[----:B------:R-:W-:-:S06]  /*0c50*/  IMAD.WIDE.U32 R4, R5, 0x4, R8 ;  /* 0x0000000405047825 */ /* 0x000fcc00078e0008 */
[----:B------:R-:W2:Y:S02]  /*0c60*/  LDG.E R5, desc[UR6][R4.64] ;  /* 0x0000000604057981 */ /* 0x000ea4000c1e1900 */
[----:B------:R-:W-:-:S04]  /*0c70*/  @P0 IMAD R7, R6, UR8, R19 ;  /* 0x0000000806070c24 */ /* 0x000fc8000f8e0213 */
[----:B------:R-:W-:-:S06]  /*0c80*/  @P0 IMAD.WIDE.U32 R8, R7, 0x4, R8 ;  /* 0x0000000407080825 */ /* 0x000fcc00078e0008 */
[----:B------:R-:W3:Y:S01]  /*0c90*/  @P0 LDG.E R9, desc[UR6][R8.64] ;  /* 0x0000000608090981 */ /* 0x000ee2000c1e1900 */
[----:B--2---:R-:W-:-:S04]  /*0ca0*/  FADD R12, R12, R5 ;  /* 0x000000050c0c7221 */ /* 0x004fc80000000000 */
[----:B---3--:R-:W-:-:S07]  /*0cb0*/  @P0 FADD R12, R12, R9 ;  /* 0x000000090c0c0221 */ /* 0x008fce0000000000 */
.L_x_38:
[----:B------:R-:W-:Y:S05]  /*0cc0*/  BSYNC.RECONVERGENT B0 ;  /* 0x0000000000007941 */ /* 0x000fea0003800200 */
.L_x_37:
[----:B------:R-:W-:-:S04]  /*0cd0*/  IADD3 R3, PT, PT, R3, 0x1, RZ ;  /* 0x0000000103037810 */ /* 0x000fc80007ffe0ff */
[----:B------:R-:W-:-:S13]  /*0ce0*/  ISETP.NE.AND P0, PT, R3, R18, PT ;  /* 0x000000120300720c */ /* 0x000fda0003f05270 */
[----:B------:R-:W-:Y:S05]  /*0cf0*/  @P0 BRA `(.L_x_43) ;  /* 0xfffffff400140947 */ /* 0x000fea000383ffff */
.L_x_34:
[----:B------:R-:W1:Y:S02]  /*0d00*/  LDCU UR5, c[0x0][0x380] ;  /* 0x00007000ff0577ac */ /* 0x000e640008000800 */
[----:B-1----:R-:W-:-:S13]  /*0d10*/  ISETP.GE.U32.AND P0, PT, R19, UR5, PT ;  /* 0x0000000513007c0c */ /* 0x002fda000bf06070 */
[----:B------:R-:W-:Y:S05]  /*0d20*/  @P0 EXIT ;  /* 0x000000000000094d */ /* 0x000fea0003800000 */
[----:B------:R-:W1:Y:S02]  /*0d30*/  LDC.64 R2, c[0x0][0x3a0] ;  /* 0x0000e800ff027b82 */ /* 0x000e640000000a00 */
[----:B-1----:R-:W-:-:S05]  /*0d40*/  IMAD.WIDE.U32 R2, R19, 0x4, R2 ;  /* 0x0000000413027825 */ /* 0x002fca00078e0002 */
[----:B------:R-:W2:Y:S02]  /*0d50*/  LDG.E R5, desc[UR6][R2.64] ;  /* 0x0000000602057981 */ /* 0x000ea4000c1e1900 */
[----:B--2---:R-:W-:-:S05]  /*0d60*/  FADD R5, R5, R12 ;  /* 0x0000000c05057221 */ /* 0x004fca0000000000 */
[----:B------:R-:W-:Y:S01]  /*0d70*/  STG.E desc[UR6][R2.64], R5 ;  /* 0x0000000502007986 */ /* 0x000fe2000c101906 */
[----:B------:R-:W-:Y:S05]  /*0d80*/  EXIT ;  /* 0x000000000000794d */ /* 0x000fea0003800000 */
.L_x_44:
        /* <DEDUP_REMOVED lines=15> */
.L_x_67:


//--------------------- .text._Z7poissonjPKfP17curandStateXORWOWPfPjS4_ --------------------------
	.section	.text._Z7poissonjPKfP17curandStateXORWOWPfPjS4_,"ax",@progbits
	.align	128
        .global         _Z7poissonjPKfP17curandStateXORWOWPfPjS4_
        .type           _Z7poissonjPKfP17curandStateXORWOWPfPjS4_,@function
        .size           _Z7poissonjPKfP17curandStateXORWOWPfPjS4_,(.L_x_68 - _Z7poissonjPKfP17curandStateXORWOWPfPjS4_)
        .other          _Z7poissonjPKfP17curandStateXORWOWPfPjS4_,@"STO_CUDA_ENTRY STV_DEFAULT"
_Z7poissonjPKfP17curandStateXORWOWPfPjS4_:
.text._Z7poissonjPKfP17curandStateXORWOWPfPjS4_:
[----:B------:R-:W-:Y:S01]  /*0000*/  LDC R1, c[0x0][0x37c] ;  /* 0x0000df00ff017b82 */ /* 0x000fe20000000800 */
[----:B------:R-:W0:Y:S01]  /*0010*/  S2R R0, SR_TID.X ;  /* 0x0000000000007919 */ /* 0x000e220000002100 */
[----:B------:R-:W1:Y:S01]  /*0020*/  LDCU UR4, c[0x0][0x380] ;  /* 0x00007000ff0477ac */ /* 0x000e620008000800 */
[----:B------:R-:W-:Y:S01]  /*0030*/  BSSY.RECONVERGENT B0, `(.L_x_45) ;  /* 0x000006d000007945 */ /* 0x000fe20003800200 */
[----:B------:R-:W2:Y:S01]  /*0040*/  S2R R5, SR_CTAID.X ;  /* 0x0000000000057919 */ /* 0x000ea20000002500 */
[----:B------:R-:W3:Y:S01]  /*0050*/  LDCU.64 UR6, c[0x0][0x358] ;  /* 0x00006b00ff0677ac */ /* 0x000ee20008000a00 */
[----:B0-----:R-:W-:Y:S01]  /*0060*/  ISETP.NE.AND P0, PT, R0, RZ, PT ;  /* 0x000000ff0000720c */ /* 0x001fe20003f05270 */
[----:B--2---:R-:W-:-:S12]  /*0070*/  IMAD R14, R5, 0x20, R0 ;  /* 0x00000020050e7824 */ /* 0x004fd800078e0200 */
[----:B------:R-:W0:Y:S01]  /*0080*/  @!P0 S2R R3, SR_CgaCtaId ;  /* 0x0000000000038919 */ /* 0x000e220000008800 */
[----:B------:R-:W-:-:S04]  /*0090*/  @!P0 MOV R2, 0x400 ;  /* 0x0000040000028802 */ /* 0x000fc80000000f00 */
[----:B0-----:R-:W-:-:S05]  /*00a0*/  @!P0 LEA R2, R3, R2, 0x18 ;  /* 0x0000000203028211 */ /* 0x001fca00078ec0ff */
[----:B------:R0:W-:Y:S01]  /*00b0*/  @!P0 STS [R2], RZ ;  /* 0x000000ff02008388 */ /* 0x0001e20000000800 */
[----:B------:R-:W-:Y:S01]  /*00c0*/  BAR.SYNC.DEFER_BLOCKING 0x0 ;  /* 0x0000000000007b1d */ /* 0x000fe20000010000 */
[----:B-1----:R-:W-:-:S13]  /*00d0*/  ISETP.GE.U32.AND P0, PT, R14, UR4, PT ;  /* 0x000000040e007c0c */ /* 0x002fda000bf06070 */
[----:B0--3--:R-:W-:Y:S05]  /*00e0*/  @P0 BRA `(.L_x_46) ;  /* 0x0000000400840947 */ /* 0x009fea0003800000 */
[----:B------:R-:W0:Y:S02]  /*00f0*/  LDC.64 R6, c[0x0][0x398] ;  /* 0x0000e600ff067b82 */ /* 0x000e240000000a00 */
[----:B0-----:R-:W-:-:S05]  /*0100*/  IMAD.WIDE R6, R14, 0x4, R6 ;  /* 0x000000040e067825 */ /* 0x001fca00078e0206 */
[----:B------:R-:W2:Y:S01]  /*0110*/  LDG.E R15, desc[UR6][R6.64] ;  /* 0x00000006060f7981 */ /* 0x000ea2000c1e1900 */
[----:B------:R-:W-:Y:S01]  /*0120*/  BSSY.RECONVERGENT B1, `(.L_x_47) ;  /* 0x000005b000017945 */ /* 0x000fe20003800200 */
[----:B--2---:R-:W-:-:S13]  /*0130*/  FSETP.GTU.AND P0, PT, R15, RZ, PT ;  /* 0x000000ff0f00720b */ /* 0x004fda0003f0c000 */
[----:B------:R-:W-:Y:S05]  /*0140*/  @P0 BRA `(.L_x_48) ;  /* 0x0000000400600947 */ /* 0x000fea0003800000 */
[----:B------:R-:W0:Y:S08]  /*0150*/  LDC.64 R8, c[0x0][0x388] ;  /* 0x0000e200ff087b82 */ /* 0x000e300000000a00 */
[----:B------:R-:W1:Y:S01]  /*0160*/  LDC.64 R4, c[0x0][0x390] ;  /* 0x0000e400ff047b82 */ /* 0x000e620000000a00 */
[----:B0-----:R-:W-:-:S05]  /*0170*/  IMAD.WIDE R8, R14, 0x4, R8 ;  /* 0x000000040e087825 */ /* 0x001fca00078e0208 */
[----:B------:R0:W5:Y:S01]  /*0180*/  LDG.E R18, desc[UR6][R8.64] ;  /* 0x0000000608127981 */ /* 0x000162000c1e1900 */
[----:B-1----:R-:W-:-:S05]  /*0190*/  IMAD.WIDE R4, R14, 0x30, R4 ;  /* 0x000000300e047825 */ /* 0x002fca00078e0204 */
[----:B------:R0:W5:Y:S04]  /*01a0*/  LDG.E.64 R2, desc[UR6][R4.64] ;  /* 0x0000000604027981 */ /* 0x000168000c1e1b00 */
[----:B------:R0:W5:Y:S04]  /*01b0*/  LDG.E.64 R12, desc[UR6][R4.64+0x8] ;  /* 0x00000806040c7981 */ /* 0x000168000c1e1b00 */
[----:B------:R0:W5:Y:S01]  /*01c0*/  LDG.E.64 R16, desc[UR6][R4.64+0x10] ;  /* 0x0000100604107981 */ /* 0x000162000c1e1b00 */
[----:B------:R-:W-:Y:S01]  /*01d0*/  BSSY.RECONVERGENT B2, `(.L_x_49) ;  /* 0x0000037000027945 */ /* 0x000fe20003800200 */
[----:B------:R-:W-:-:S07]  /*01e0*/  IMAD.MOV.U32 R19, RZ, RZ, RZ ;  /* 0x000000ffff137224 */ /* 0x000fce00078e00ff */
.L_x_53:
[----:B0----5:R-:W-:Y:S01]  /*01f0*/  SHF.R.U32.HI R8, RZ, 0x2, R3 ;  /* 0x00000002ff087819 */ /* 0x021fe20000011603 */
[----:B------:R-:W-:Y:S01]  /*0200*/  VIADD R2, R2, 0x587c5 ;  /* 0x000587c502027836 */ /* 0x000fe20000000000 */
[----:B------:R-:W-:Y:S01]  /*0210*/  BSSY.RELIABLE B3, `(.L_x_50) ;  /* 0x000002c000037945 */ /* 0x000fe20003800100 */
[----:B------:R-:W-:Y:S01]  /*0220*/  IMAD.MOV.U32 R20, RZ, RZ, 0x2f800000 ;  /* 0x2f800000ff147424 */ /* 0x000fe200078e00ff */
[----:B------:R-:W-:Y:S01]  /*0230*/  LOP3.LUT R8, R8, R3, RZ, 0x3c, !PT ;  /* 0x0000000308087212 */ /* 0x000fe200078e3cff */
[----:B------:R-:W-:-:S03]  /*0240*/  IMAD.SHL.U32 R3, R17, 0x10, RZ ;  /* 0x0000001011037824 */ /* 0x000fc600078e00ff */
[----:B------:R-:W-:-:S04]  /*0250*/  SHF.L.U32 R9, R8, 0x1, RZ ;  /* 0x0000000108097819 */ /* 0x000fc800000006ff */
[----:B------:R-:W-:Y:S02]  /*0260*/  LOP3.LUT R8, R8, R9, R3, 0x96, !PT ;  /* 0x0000000908087212 */ /* 0x000fe400078e9603 */
[-C--:B------:R-:W-:Y:S02]  /*0270*/  MOV R9, R17.reuse ;  /* 0x0000001100097202 */ /* 0x080fe40000000f00 */
[----:B------:R-:W-:Y:S01]  /*0280*/  LOP3.LUT R21, R8, R17, RZ, 0x3c, !PT ;  /* 0x0000001108157212 */ /* 0x000fe200078e3cff */
[----:B------:R-:W-:-:S04]  /*0290*/  IMAD.MOV.U32 R8, RZ, RZ, R16 ;  /* 0x000000ffff087224 */ /* 0x000fc800078e0010 */
[----:B------:R-:W-:-:S05]  /*02a0*/  IMAD.IADD R3, R21, 0x1, R2 ;  /* 0x0000000115037824 */ /* 0x000fca00078e0202 */
[----:B------:R-:W-:-:S05]  /*02b0*/  I2FP.F32.U32 R3, R3 ;  /* 0x0000000300037245 */ /* 0x000fca0000201000 */
[----:B------:R-:W-:-:S04]  /*02c0*/  FFMA R20, R3, R20, 1.1641532182693481445e-10 ;  /* 0x2f00000003147423 */ /* 0x000fc80000000014 */
[----:B------:R-:W-:-:S07]  /*02d0*/  IMAD.MOV.U32 R16, RZ, RZ, R20 ;  /* 0x000000ffff107224 */ /* 0x000fce00078e0014 */
.L_x_52:
[----:B------:R-:W-:Y:S01]  /*02e0*/  SHF.R.U32.HI R3, RZ, 0x2, R12 ;  /* 0x00000002ff037819 */ /* 0x000fe2000001160c */
[----:B------:R-:W-:-:S03]  /*02f0*/  IMAD.SHL.U32 R10, R21, 0x10, RZ ;  /* 0x00000010150a7824 */ /* 0x000fc600078e00ff */
[----:B------:R-:W-:Y:S01]  /*0300*/  LOP3.LUT R3, R3, R12, RZ, 0x3c, !PT ;  /* 0x0000000c03037212 */ /* 0x000fe200078e3cff */
[----:B------:R-:W-:-:S03]  /*0310*/  VIADD R12, R2, 0x587c5 ;  /* 0x000587c5020c7836 */ /* 0x000fc60000000000 */
[----:B------:R-:W-:-:S04]  /*0320*/  SHF.L.U32 R11, R3, 0x1, RZ ;  /* 0x00000001030b7819 */ /* 0x000fc800000006ff */
[----:B------:R-:W-:Y:S01]  /*0330*/  LOP3.LUT R10, R3, R11, R10, 0x96, !PT ;  /* 0x0000000b030a7212 */ /* 0x000fe200078e960a */
[----:B------:R-:W-:-:S03]  /*0340*/  IMAD.MOV.U32 R11, RZ, RZ, R9 ;  /* 0x000000ffff0b7224 */ /* 0x000fc600078e0009 */
[----:B------:R-:W-:Y:S01]  /*0350*/  LOP3.LUT R9, R10, R21, RZ, 0x3c, !PT ;  /* 0x000000150a097212 */ /* 0x000fe200078e3cff */
[----:B------:R-:W-:-:S04]  /*0360*/  HFMA2 R10, -RZ, RZ, 0.1171875, 0 ;  /* 0x2f800000ff0a7431 */ /* 0x000fc800000001ff */
[----:B------:R-:W-:-:S05]  /*0370*/  IMAD.IADD R3, R9, 0x1, R12 ;  /* 0x0000000109037824 */ /* 0x000fca00078e020c */
[----:B------:R-:W-:-:S05]  /*0380*/  I2FP.F32.U32 R3, R3 ;  /* 0x0000000300037245 */ /* 0x000fca0000201000 */
[----:B------:R-:W-:Y:S01]  /*0390*/  FFMA R17, R3, R10, 1.1641532182693481445e-10 ;  /* 0x2f00000003117423 */ /* 0x000fe2000000000a */
[----:B------:R-:W-:Y:S02]  /*03a0*/  IMAD.MOV.U32 R3, RZ, RZ, R8 ;  /* 0x000000ffff037224 */ /* 0x000fe400078e0008 */
[----:B------:R-:W-:Y:S02]  /*03b0*/  IMAD.MOV.U32 R8, RZ, RZ, R21 ;  /* 0x000000ffff087224 */ /* 0x000fe400078e0015 */
[----:B------:R-:W-:-:S13]  /*03c0*/  FSETP.GEU.AND P0, PT, R16, R17, PT ;  /* 0x000000111000720b */ /* 0x000fda0003f0e000 */
[----:B------:R-:W-:Y:S05]  /*03d0*/  @!P0 BREAK.RELIABLE B3 ;  /* 0x0000000000038942 */ /* 0x000fea0003800100 */
[----:B------:R-:W-:Y:S05]  /*03e0*/  @!P0 BRA `(.L_x_51) ;  /* 0x0000000000548947 */ /* 0x000fea0003800000 */
[----:B------:R-:W-:Y:S01]  /*03f0*/  SHF.R.U32.HI R12, RZ, 0x2, R13 ;  /* 0x00000002ff0c7819 */ /* 0x000fe2000001160d */
[----:B------:R-:W-:-:S03]  /*0400*/  VIADD R2, R2, 0xb0f8a ;  /* 0x000b0f8a02027836 */ /* 0x000fc60000000000 */
[----:B------:R-:W-:Y:S01]  /*0410*/  LOP3.LUT R12, R12, R13, RZ, 0x3c, !PT ;  /* 0x0000000d0c0c7212 */ /* 0x000fe200078e3cff */
[----:B------:R-:W-:-:S03]  /*0420*/  IMAD.SHL.U32 R13, R9, 0x10, RZ ;  /* 0x00000010090d7824 */ /* 0x000fc600078e00ff */
[----:B------:R-:W-:-:S04]  /*0430*/  SHF.L.U32 R16, R12, 0x1, RZ ;  /* 0x000000010c107819 */ /* 0x000fc800000006ff */
[----:B------:R-:W-:-:S04]  /*0440*/  LOP3.LUT R16, R12, R16, R13, 0x96, !PT ;  /* 0x000000100c107212 */ /* 0x000fc800078e960d */
[----:B------:R-:W-:-:S05]  /*0450*/  LOP3.LUT R21, R16, R9, RZ, 0x3c, !PT ;  /* 0x0000000910157212 */ /* 0x000fca00078e3cff */
[----:B------:R-:W-:-:S05]  /*0460*/  IMAD.IADD R12, R21, 0x1, R2 ;  /* 0x00000001150c7824 */ /* 0x000fca00078e0202 */
[----:B------:R-:W-:Y:S01]  /*0470*/  I2FP.F32.U32 R13, R12 ;  /* 0x0000000c000d7245 */ /* 0x000fe20000201000 */
[----:B------:R-:W-:-:S04]  /*0480*/  IMAD.MOV.U32 R12, RZ, RZ, R3 ;  /* 0x000000ffff0c7224 */ /* 0x000fc800078e0003 */
[----:B------:R-:W-:Y:S01]  /*0490*/  FFMA R16, R13, R10, 1.1641532182693481445e-10 ;  /* 0x2f0000000d107423 */ /* 0x000fe2000000000a */
[----:B------:R-:W-:-:S04]  /*04a0*/  MOV R13, R11 ;  /* 0x0000000b000d7202 */ /* 0x000fc80000000f00 */
[----:B------:R-:W-:-:S13]  /*04b0*/  FSETP.GE.AND P0, PT, R16, R17, PT ;  /* 0x000000111000720b */ /* 0x000fda0003f06000 */
[----:B------:R-:W-:Y:S05]  /*04c0*/  @!P0 BRA `(.L_x_52) ;  /* 0xfffffffc00848947 */ /* 0x000fea000383ffff */
[----:B------:R-:W-:Y:S05]  /*04d0*/  BSYNC.RELIABLE B3 ;  /* 0x0000000000037941 */ /* 0x000fea0003800100 */
.L_x_50:
[----:B------:R-:W-:Y:S01]  /*04e0*/  FADD R19, R19, 1 ;  /* 0x3f80000013137421 */ /* 0x000fe20000000000 */
[----:B------:R-:W-:Y:S01]  /*04f0*/  IMAD.MOV.U32 R17, RZ, RZ, R21 ;  /* 0x000000ffff117224 */ /* 0x000fe200078e0015 */
[----:B------:R-:W-:Y:S01]  /*0500*/  MOV R13, R8 ;  /* 0x00000008000d7202 */ /* 0x000fe20000000f00 */
[----:B------:R-:W-:Y:S02]  /*0510*/  IMAD.MOV.U32 R16, RZ, RZ, R9 ;  /* 0x000000ffff107224 */ /* 0x000fe400078e0009 */
[----:B------:R-:W-:Y:S01]  /*0520*/  IMAD.MOV.U32 R12, RZ, RZ, R11 ;  /* 0x000000ffff0c7224 */ /* 0x000fe200078e000b */
[----:B------:R-:W-:Y:S06]  /*0530*/  BRA `(.L_x_53) ;  /* 0xfffffffc002c7947 */ /* 0x000fec000383ffff */
.L_x_51:
[----:B------:R-:W-:Y:S05]  /*0540*/  BSYNC.RECONVERGENT B2 ;  /* 0x0000000000027941 */ /* 0x000fea0003800200 */
.L_x_49:
[----:B------:R-:W0:Y:S01]  /*0550*/  S2R R2, SR_LANEID ;  /* 0x0000000000027919 */ /* 0x000e220000000000 */
[----:B------:R-:W1:Y:S01]  /*0560*/  S2UR UR5, SR_CgaCtaId ;  /* 0x00000000000579c3 */ /* 0x000e620000008800 */
[----:B------:R-:W-:Y:S01]  /*0570*/  VOTEU.ANY UR8, UPT, PT ;  /* 0x0000000000087886 */ /* 0x000fe200038e0100 */
[----:B------:R-:W-:Y:S01]  /*0580*/  UMOV UR4, 0x400 ;  /* 0x0000040000047882 */ /* 0x000fe20000000000 */
[----:B------:R-:W0:Y:S01]  /*0590*/  FLO.U32 R17, UR8 ;  /* 0x0000000800117d00 */ /* 0x000e2200080e0000 */
[----:B------:R-:W2:Y:S01]  /*05a0*/  S2R R10, SR_LTMASK ;  /* 0x00000000000a7919 */ /* 0x000ea20000003900 */
[----:B------:R-:W-:Y:S01]  /*05b0*/  FADD R19, R20, R19 ;  /* 0x0000001314137221 */ /* 0x000fe20000000000 */
[----:B------:R-:W-:Y:S03]  /*05c0*/  STG.E.64 desc[UR6][R4.64+0x10], R8 ;  /* 0x0000100804007986 */ /* 0x000fe6000c101b06 */
[----:B------:R-:W-:-:S02]  /*05d0*/  FFMA R15, R18, R19, R15 ;  /* 0x00000013120f7223 */ /* 0x000fc4000000000f */
[----:B------:R-:W3:Y:S01]  /*05e0*/  POPC R16, UR8 ;  /* 0x0000000800107d09 */ /* 0x000ee20008000000 */
[----:B------:R-:W-:Y:S01]  /*05f0*/  STG.E.64 desc[UR6][R4.64], R12 ;  /* 0x0000000c04007986 */ /* 0x000fe2000c101b06 */
[----:B-1----:R-:W-:Y:S02]  /*0600*/  ULEA UR9, UR5, UR4, 0x18 ;  /* 0x0000000405097291 */ /* 0x002fe4000f8ec0ff */
[----:B------:R-:W-:-:S04]  /*0610*/  UIADD3 UR4, UPT, UPT, UR4, 0x4, URZ ;  /* 0x0000000404047890 */ /* 0x000fc8000fffe0ff */
[----:B------:R-:W-:Y:S01]  /*0620*/  ULEA UR4, UR5, UR4, 0x18 ;  /* 0x0000000405047291 */ /* 0x000fe2000f8ec0ff */
[----:B0-----:R-:W-:Y:S02]  /*0630*/  ISETP.EQ.U32.AND P0, PT, R17, R2, PT ;  /* 0x000000021100720c */ /* 0x001fe40003f02070 */
[----:B--2---:R-:W-:Y:S02]  /*0640*/  LOP3.LUT R21, R10, UR8, RZ, 0xc0, !PT ;  /* 0x000000080a157c12 */ /* 0x004fe4000f8ec0ff */
[----:B------:R-:W-:-:S04]  /*0650*/  MOV R10, R3 ;  /* 0x00000003000a7202 */ /* 0x000fc80000000f00 */
[----:B------:R-:W0:Y:S01]  /*0660*/  POPC R21, R21 ;  /* 0x0000001500157309 */ /* 0x000e220000000000 */
[----:B------:R-:W-:Y:S04]  /*0670*/  STG.E.64 desc[UR6][R4.64+0x8], R10 ;  /* 0x0000080a04007986 */ /* 0x000fe8000c101b06 */
[----:B---3--:R-:W1:Y:S04]  /*0680*/  @P0 ATOMS.ADD R16, [UR9], R16 ;  /* 0x00000010ff10098c */ /* 0x008e680008000009 */
[----:B-1----:R-:W0:Y:S02]  /*0690*/  SHFL.IDX PT, R2, R16, R17, 0x1f ;  /* 0x00001f1110027589 */ /* 0x002e2400000e0000 */
[----:B0-----:R-:W-:-:S05]  /*06a0*/  IMAD.IADD R2, R2, 0x1, R21 ;  /* 0x0000000102027824 */ /* 0x001fca00078e0215 */
[----:B------:R-:W-:-:S05]  /*06b0*/  LEA R3, R2, UR4, 0x2 ;  /* 0x0000000402037c11 */ /* 0x000fca000f8e10ff */
[----:B------:R0:W-:Y:S02]  /*06c0*/  STS [R3], R14 ;  /* 0x0000000e03007388 */ /* 0x0001e40000000800 */
.L_x_48:
[----:B------:R-:W-:Y:S05]  /*06d0*/  BSYNC.RECONVERGENT B1 ;  /* 0x0000000000017941 */ /* 0x000fea0003800200 */
.L_x_47:
[----:B------:R-:W-:-:S05]  /*06e0*/  FADD R15, R15, -1 ;  /* 0xbf8000000f0f7421 */ /* 0x000fca0000000000 */
[----:B------:R1:W-:Y:S02]  /*06f0*/  STG.E desc[UR6][R6.64], R15 ;  /* 0x0000000f06007986 */ /* 0x0003e4000c101906 */
.L_x_46:
[----:B------:R-:W-:Y:S05]  /*0700*/  BSYNC.RECONVERGENT B0 ;  /* 0x0000000000007941 */ /* 0x000fea0003800200 */
.L_x_45:
[----:B------:R-:W-:Y:S05]  /*0710*/  WARPSYNC.ALL ;  /* 0x0000000000007948 */ /* 0x000fea0003800000 */
[----:B------:R-:W2:Y:S08]  /*0720*/  S2UR UR9, SR_CgaCtaId ;  /* 0x00000000000979c3 */ /* 0x000eb00000008800 */
[----:B------:R-:W-:Y:S06]  /*0730*/  BAR.SYNC.DEFER_BLOCKING 0x0 ;  /* 0x0000000000007b1d */ /* 0x000fec0000010000 */
[----:B------:R-:W-:Y:S01]  /*0740*/  UMOV UR8, 0x400 ;  /* 0x0000040000087882 */ /* 0x000fe20000000000 */
[----:B------:R-:W-:Y:S01]  /*0750*/  BSSY.RECONVERGENT B0, `(.L_x_54) ;  /* 0x0000014000007945 */ /* 0x000fe20003800200 */
[----:B--2---:R-:W-:-:S09]  /*0760*/  ULEA UR10, UR9, UR8, 0x18 ;  /* 0x00000008090a7291 */ /* 0x004fd2000f8ec0ff */
[----:B------:R-:W2:Y:S02]  /*0770*/  LDS R4, [UR10] ;  /* 0x0000000aff047984 */ /* 0x000ea40008000800 */
[----:B--2---:R-:W-:-:S04]  /*0780*/  ISETP.NE.AND P0, PT, R4, RZ, PT ;  /* 0x000000ff0400720c */ /* 0x004fc80003f05270 */
[----:B------:R-:W-:-:S13]  /*0790*/  ISETP.NE.OR P0, PT, R0, RZ, !P0 ;  /* 0x000000ff0000720c */ /* 0x000fda0004705670 */
[----:B------:R-:W-:Y:S05]  /*07a0*/  @P0 BRA `(.L_x_55) ;  /* 0x0000000000380947 */ /* 0x000fea0003800000 */
[----:B------:R-:W2:Y:S01]  /*07b0*/  S2R R5, SR_LANEID ;  /* 0x0000000000057919 */ /* 0x000ea20000000000 */
[----:B------:R-:W-:Y:S01]  /*07c0*/  VOTEU.ANY UR4, UPT, PT ;  /* 0x0000000000047886 */ /* 0x000fe200038e0100 */
[----:B0-----:R-:W0:Y:S01]  /*07d0*/  LDC.64 R2, c[0x0][0x3a0] ;  /* 0x0000e800ff027b82 */ /* 0x001e220000000a00 */
[----:B-1----:R-:W2:Y:S01]  /*07e0*/  FLO.U32 R6, UR4 ;  /* 0x0000000400067d00 */ /* 0x002ea200080e0000 */
[----:B------:R-:W-:Y:S01]  /*07f0*/  UPOPC UR5, UR4 ;  /* 0x00000004000572bf */ /* 0x000fe20008000000 */
[----:B--2---:R-:W-:-:S05]  /*0800*/  ISETP.EQ.U32.AND P0, PT, R6, R5, PT ;  /* 0x000000050600720c */ /* 0x004fca0003f02070 */
[----:B------:R-:W-:-:S08]  /*0810*/  IMAD R5, R4, UR5, RZ ;  /* 0x0000000504057c24 */ /* 0x000fd0000f8e02ff */
[----:B0-----:R-:W2:Y:S01]  /*0820*/  @P0 ATOMG.E.ADD.STRONG.GPU PT, R3, desc[UR6][R2.64], R5 ;  /* 0x80000005020309a8 */ /* 0x001ea200081ef106 */
[----:B------:R-:W0:Y:S02]  /*0830*/  S2R R8, SR_LTMASK ;  /* 0x0000000000087919 */ /* 0x000e240000003900 */
[----:B0-----:R-:W-:-:S06]  /*0840*/  LOP3.LUT R8, R8, UR4, RZ, 0xc0, !PT ;  /* 0x0000000408087c12 */ /* 0x001fcc000f8ec0ff */
[----:B------:R-:W0:Y:S01]  /*0850*/  POPC R8, R8 ;  /* 0x0000000800087309 */ /* 0x000e220000000000 */
[----:B--2---:R-:W0:Y:S02]  /*0860*/  SHFL.IDX PT, R7, R3, R6, 0x1f ;  /* 0x00001f0603077589 */ /* 0x004e2400000e0000 */
[----:B0-----:R-:W-:-:S05]  /*0870*/  IMAD R4, R4, R8, R7 ;  /* 0x0000000804047224 */ /* 0x001fca00078e0207 */
[----:B------:R2:W-:Y:S02]  /*0880*/  STS [UR10+0x84], R4 ;  /* 0x00008404ff007988 */ /* 0x0005e4000800080a */
.L_x_55:
[----:B------:R-:W-:Y:S05]  /*0890*/  BSYNC.RECONVERGENT B0 ;  /* 0x0000000000007941 */ /* 0x000fea0003800200 */
.L_x_54:
[----:B------:R-:W-:Y:S06]  /*08a0*/  BAR.SYNC.DEFER_BLOCKING 0x0 ;  /* 0x0000000000007b1d */ /* 0x000fec0000010000 */
[----:B0-----:R-:W0:Y:S02]  /*08b0*/  LDS R3, [UR10] ;  /* 0x0000000aff037984 */ /* 0x001e240008000800 */
[----:B0-----:R-:W-:-:S13]  /*08c0*/  ISETP.GE.U32.AND P0, PT, R0, R3, PT ;  /* 0x000000030000720c */ /* 0x001fda0003f06070 */
[----:B------:R-:W-:Y:S05]  /*08d0*/  @P0 EXIT ;  /* 0x000000000000094d */ /* 0x000fea0003800000 */
[----:B------:R-:W-:Y:S01]  /*08e0*/  UIADD3 UR4, UPT, UPT, UR8, 0x4, URZ ;  /* 0x0000000408047890 */ /* 0x000fe2000fffe0ff */
[----:B-1----:R-:W0:Y:S01]  /*08f0*/  LDS R7, [UR10+0x84] ;  /* 0x0000840aff077984 */ /* 0x002e220008000800 */
[----:B------:R-:W1:Y:S02]  /*0900*/  LDC.64 R2, c[0x0][0x3a8] ;  /* 0x0000ea00ff027b82 */ /* 0x000e640000000a00 */
[----:B------:R-:W-:-:S06]  /*0910*/  ULEA UR4, UR9, UR4, 0x18 ;  /* 0x0000000409047291 */ /* 0x000fcc000f8ec0ff */
[----:B--2---:R-:W-:-:S05]  /*0920*/  LEA R4, R0, UR4, 0x2 ;  /* 0x0000000400047c11 */ /* 0x004fca000f8e10ff */
[----:B------:R-:W2:Y:S01]  /*0930*/  LDS R5, [R4] ;  /* 0x0000000004057984 */ /* 0x000ea20000000800 */
[----:B0-----:R-:W-:-:S04]  /*0940*/  IMAD.IADD R7, R7, 0x1, R0 ;  /* 0x0000000107077824 */ /* 0x001fc800078e0200 */
[----:B-1----:R-:W-:-:S05]  /*0950*/  IMAD.WIDE.U32 R2, R7, 0x4, R2 ;  /* 0x0000000407027825 */ /* 0x002fca00078e0002 */
[----:B--2---:R-:W-:Y:S01]  /*0960*/  STG.E desc[UR6][R2.64], R5 ;  /* 0x0000000502007986 */ /* 0x004fe2000c101906 */
[----:B------:R-:W-:Y:S05]  /*0970*/  EXIT ;  /* 0x000000000000794d */ /* 0x000fea0003800000 */
.L_x_56:
        /* <DEDUP_REMOVED lines=16> */
.L_x_68:


//--------------------- .text._Z22initPoissonTimeToSpikejPKfP17curandStateXORWOWPf --------------------------
	.section	.text._Z22initPoissonTimeToSpikejPKfP17curandStateXORWOWPf,"ax",@progbits
	.align	128
        .global         _Z22initPoissonTimeToSpikejPKfP17curandStateXORWOWPf
        .type           _Z22initPoissonTimeToSpikejPKfP17curandStateXORWOWPf,@function
        .size           _Z22initPoissonTimeToSpikejPKfP17curandStateXORWOWPf,(.L_x_69 - _Z22initPoissonTimeToSpikejPKfP17curandStateXORWOWPf)
        .other          _Z22initPoissonTimeToSpikejPKfP17curandStateXORWOWPf,@"STO_CUDA_ENTRY STV_DEFAULT"
_Z22initPoissonTimeToSpikejPKfP17curandStateXORWOWPf:
.text._Z22initPoissonTimeToSpikejPKfP17curandStateXORWOWPf:
        /* <DEDUP_REMOVED lines=8> */
[----:B------:R-:W1:Y:S07]  /*0080*/  LDCU.64 UR4, c[0x0][0x358] ;  /* 0x00006b00ff0477ac */ /* 0x000e6e0008000a00 */
[----:B------:R-:W2:Y:S01]  /*0090*/  LDC.64 R2, c[0x0][0x390] ;  /* 0x0000e400ff027b82 */ /* 0x000ea20000000a00 */
[----:B0-----:R-:W-:-:S06]  /*00a0*/  IMAD.WIDE R14, R0, 0x4, R14 ;  /* 0x00000004000e7825 */ /* 0x001fcc00078e020e */
[----:B-1----:R0:W5:Y:S01]  /*00b0*/  LDG.E R14, desc[UR4][R14.64] ;  /* 0x000000040e0e7981 */ /* 0x002162000c1e1900 */
[----:B--2---:R-:W-:-:S05]  /*00c0*/  IMAD.WIDE R2, R0, 0x30, R2 ;  /* 0x0000003000027825 */ /* 0x004fca00078e0202 */
[----:B------:R0:W5:Y:S04]  /*00d0*/  LDG.E.64 R4, desc[UR4][R2.64] ;  /* 0x0000000402047981 */ /* 0x000168000c1e1b00 */
[----:B------:R0:W5:Y:S04]  /*00e0*/  LDG.E.64 R6, desc[UR4][R2.64+0x8] ;  /* 0x0000080402067981 */ /* 0x000168000c1e1b00 */
[----:B------:R0:W5:Y:S01]  /*00f0*/  LDG.E.64 R8, desc[UR4][R2.64+0x10] ;  /* 0x0000100402087981 */ /* 0x000162000c1e1b00 */
[----:B------:R-:W-:Y:S01]  /*0100*/  BSSY.RECONVERGENT B0, `(.L_x_57) ;  /* 0x0000037000007945 */ /* 0x000fe20003800200 */
[----:B------:R-:W-:-:S07]  /*0110*/  IMAD.MOV.U32 R12, RZ, RZ, RZ ;  /* 0x000000ffff0c7224 */ /* 0x000fce00078e00ff */
.L_x_61:
[----:B-----5:R-:W-:Y:S01]  /*0120*/  SHF.R.U32.HI R10, RZ, 0x2, R5 ;  /* 0x00000002ff0a7819 */ /* 0x020fe20000011605 */
[----:B------:R-:W-:Y:S01]  /*0130*/  VIADD R4, R4, 0x587c5 ;  /* 0x000587c504047836 */ /* 0x000fe20000000000 */
[----:B------:R-:W-:Y:S02]  /*0140*/  BSSY.RELIABLE B1, `(.L_x_58) ;  /* 0x000002c000017945 */ /* 0x000fe40003800100 */
[----:B------:R-:W-:Y:S02]  /*0150*/  LOP3.LUT R10, R10, R5, RZ, 0x3c, !PT ;  /* 0x000000050a0a7212 */ /* 0x000fe400078e3cff */
[----:B------:R-:W-:-:S03]  /*0160*/  SHF.L.U32 R5, R9, 0x4, RZ ;  /* 0x0000000409057819 */ /* 0x000fc600000006ff */
[----:B------:R-:W-:-:S05]  /*0170*/  IMAD.SHL.U32 R11, R10, 0x2, RZ ;  /* 0x000000020a0b7824 */ /* 0x000fca00078e00ff */
[----:B------:R-:W-:Y:S01]  /*0180*/  LOP3.LUT R10, R10, R11, R5, 0x96, !PT ;  /* 0x0000000b0a0a7212 */ /* 0x000fe200078e9605 */
[----:B------:R-:W-:-:S03]  /*0190*/  IMAD.MOV.U32 R11, RZ, RZ, R9 ;  /* 0x000000ffff0b7224 */ /* 0x000fc600078e0009 */
[----:B------:R-:W-:Y:S01]  /*01a0*/  LOP3.LUT R17, R10, R9, RZ, 0x3c, !PT ;  /* 0x000000090a117212 */ /* 0x000fe200078e3cff */
[----:B------:R-:W-:-:S03]  /*01b0*/  IMAD.MOV.U32 R10, RZ, RZ, 0x2f800000 ;  /* 0x2f800000ff0a7424 */ /* 0x000fc600078e00ff */
[----:B------:R-:W-:-:S04]  /*01c0*/  IADD3 R5, PT, PT, R17, R4, RZ ;  /* 0x0000000411057210 */ /* 0x000fc80007ffe0ff */
[----:B------:R-:W-:-:S05]  /*01d0*/  I2FP.F32.U32 R5, R5 ;  /* 0x0000000500057245 */ /* 0x000fca0000201000 */
[----:B0-----:R-:W-:Y:S01]  /*01e0*/  FFMA R15, R5, R10, 1.1641532182693481445e-10 ;  /* 0x2f000000050f7423 */ /* 0x001fe2000000000a */
[----:B------:R-:W-:-:S03]  /*01f0*/  MOV R10, R8 ;  /* 0x00000008000a7202 */ /* 0x000fc60000000f00 */
[----:B------:R-:W-:-:S07]  /*0200*/  IMAD.MOV.U32 R8, RZ, RZ, R15 ;  /* 0x000000ffff087224 */ /* 0x000fce00078e000f */
.L_x_60:
[----:B------:R-:W-:Y:S01]  /*0210*/  SHF.R.U32.HI R5, RZ, 0x2, R6 ;  /* 0x00000002ff057819 */ /* 0x000fe20000011606 */
[----:B------:R-:W-:-:S03]  /*0220*/  IMAD.MOV.U32 R13, RZ, RZ, R11 ;  /* 0x000000ffff0d7224 */ /* 0x000fc600078e000b */
[----:B------:R-:W-:Y:S01]  /*0230*/  LOP3.LUT R5, R5, R6, RZ, 0x3c, !PT ;  /* 0x0000000605057212 */ /* 0x000fe200078e3cff */
[----:B------:R-:W-:-:S03]  /*0240*/  IMAD.SHL.U32 R6, R17, 0x10, RZ ;  /* 0x0000001011067824 */ /* 0x000fc600078e00ff */
[----:B------:R-:W-:-:S04]  /*0250*/  SHF.L.U32 R9, R5, 0x1, RZ ;  /* 0x0000000105097819 */ /* 0x000fc800000006ff */
[----:B------:R-:W-:Y:S01]  /*0260*/  LOP3.LUT R16, R5, R9, R6, 0x96, !PT ;  /* 0x0000000905107212 */ /* 0x000fe200078e9606 */
[----:B------:R-:W-:-:S03]  /*0270*/  VIADD R6, R4, 0x587c5 ;  /* 0x000587c504067836 */ /* 0x000fc60000000000 */
[----:B------:R-:W-:Y:S01]  /*0280*/  LOP3.LUT R11, R16, R17, RZ, 0x3c, !PT ;  /* 0x00000011100b7212 */ /* 0x000fe200078e3cff */
[----:B------:R-:W-:-:S03]  /*0290*/  IMAD.MOV.U32 R16, RZ, RZ, 0x2f800000 ;  /* 0x2f800000ff107424 */ /* 0x000fc600078e00ff */
[----:B------:R-:W-:-:S04]  /*02a0*/  IADD3 R5, PT, PT, R11, R6, RZ ;  /* 0x000000060b057210 */ /* 0x000fc80007ffe0ff */
[----:B------:R-:W-:-:S05]  /*02b0*/  I2FP.F32.U32 R5, R5 ;  /* 0x0000000500057245 */ /* 0x000fca0000201000 */
[----:B------:R-:W-:Y:S01]  /*02c0*/  FFMA R9, R5, R16, 1.1641532182693481445e-10 ;  /* 0x2f00000005097423 */ /* 0x000fe20000000010 */
[----:B------:R-:W-:Y:S01]  /*02d0*/  IMAD.MOV.U32 R5, RZ, RZ, R10 ;  /* 0x000000ffff057224 */ /* 0x000fe200078e000a */
[----:B------:R-:W-:-:S03]  /*02e0*/  MOV R10, R17 ;  /* 0x00000011000a7202 */ /* 0x000fc60000000f00 */
[----:B------:R-:W-:-:S13]  /*02f0*/  FSETP.GEU.AND P0, PT, R8, R9, PT ;  /* 0x000000090800720b */ /* 0x000fda0003f0e000 */
[----:B------:R-:W-:Y:S05]  /*0300*/  @!P0 BREAK.RELIABLE B1 ;  /* 0x0000000000018942 */ /* 0x000fea0003800100 */
[----:B------:R-:W-:Y:S05]  /*0310*/  @!P0 BRA `(.L_x_59) ;  /* 0x0000000000548947 */ /* 0x000fea0003800000 */
[----:B------:R-:W-:Y:S02]  /*0320*/  SHF.R.U32.HI R6, RZ, 0x2, R7 ;  /* 0x00000002ff067819 */ /* 0x000fe40000011607 */
[----:B------:R-:W-:Y:S02]  /*0330*/  IADD3 R4, PT, PT, R4, 0xb0f8a, RZ ;  /* 0x000b0f8a04047810 */ /* 0x000fe40007ffe0ff */
[----:B------:R-:W-:Y:S01]  /*0340*/  LOP3.LUT R6, R6, R7, RZ, 0x3c, !PT ;  /* 0x0000000706067212 */ /* 0x000fe200078e3cff */
[----:B------:R-:W-:-:S04]  /*0350*/  IMAD.SHL.U32 R7, R11, 0x10, RZ ;  /* 0x000000100b077824 */ /* 0x000fc800078e00ff */
[----:B------:R-:W-:-:S05]  /*0360*/  IMAD.SHL.U32 R8, R6, 0x2, RZ ;  /* 0x0000000206087824 */ /* 0x000fca00078e00ff */
[----:B------:R-:W-:Y:S01]  /*0370*/  LOP3.LUT R8, R6, R8, R7, 0x96, !PT ;  /* 0x0000000806087212 */ /* 0x000fe200078e9607 */
[----:B------:R-:W-:-:S03]  /*0380*/  IMAD.MOV.U32 R7, RZ, RZ, R13 ;  /* 0x000000ffff077224 */ /* 0x000fc600078e000d */
[----:B------:R-:W-:-:S05]  /*0390*/  LOP3.LUT R17, R8, R11, RZ, 0x3c, !PT ;  /* 0x0000000b08117212 */ /* 0x000fca00078e3cff */
[----:B------:R-:W-:-:S05]  /*03a0*/  IMAD.IADD R6, R17, 0x1, R4 ;  /* 0x0000000111067824 */ /* 0x000fca00078e0204 */
[----:B------:R-:W-:-:S05]  /*03b0*/  I2FP.F32.U32 R6, R6 ;  /* 0x0000000600067245 */ /* 0x000fca0000201000 */
[----:B------:R-:W-:Y:S01]  /*03c0*/  FFMA R8, R6, R16, 1.1641532182693481445e-10 ;  /* 0x2f00000006087423 */ /* 0x000fe20000000010 */
[----:B------:R-:W-:-:S04]  /*03d0*/  MOV R6, R5 ;  /* 0x0000000500067202 */ /* 0x000fc80000000f00 */
[----:B------:R-:W-:-:S13]  /*03e0*/  FSETP.GE.AND P0, PT, R8, R9, PT ;  /* 0x000000090800720b */ /* 0x000fda0003f06000 */
[----:B------:R-:W-:Y:S05]  /*03f0*/  @!P0 BRA `(.L_x_60) ;  /* 0xfffffffc00848947 */ /* 0x000fea000383ffff */
[----:B------:R-:W-:Y:S05]  /*0400*/  BSYNC.RELIABLE B1 ;  /* 0x0000000000017941 */ /* 0x000fea0003800100 */
.L_x_58:
[----:B------:R-:W-:Y:S01]  /*0410*/  FADD R12, R12, 1 ;  /* 0x3f8000000c0c7421 */ /* 0x000fe20000000000 */
[----:B------:R-:W-:Y:S01]  /*0420*/  MOV R9, R17 ;  /* 0x0000001100097202 */ /* 0x000fe20000000f00 */
[----:B------:R-:W-:Y:S01]  /*0430*/  IMAD.MOV.U32 R8, RZ, RZ, R11 ;  /* 0x000000ffff087224 */ /* 0x000fe200078e000b */
[----:B------:R-:W-:Y:S01]  /*0440*/  MOV R7, R10 ;  /* 0x0000000a00077202 */ /* 0x000fe20000000f00 */
[----:B------:R-:W-:Y:S01]  /*0450*/  IMAD.MOV.U32 R6, RZ, RZ, R13 ;  /* 0x000000ffff067224 */ /* 0x000fe200078e000d */
[----:B------:R-:W-:Y:S06]  /*0460*/  BRA `(.L_x_61) ;  /* 0xfffffffc002c7947 */ /* 0x000fec000383ffff */
.L_x_59:
[----:B------:R-:W-:Y:S05]  /*0470*/  BSYNC.RECONVERGENT B0 ;  /* 0x0000000000007941 */ /* 0x000fea0003800200 */
.L_x_57:
[----:B------:R-:W-:Y:S05]  /*0480*/  WARPSYNC.ALL ;  /* 0x0000000000007948 */ /* 0x000fea0003800000 */
[----:B------:R-:W0:Y:S01]  /*0490*/  LDC.64 R8, c[0x0][0x398] ;  /* 0x0000e600ff087b82 */ /* 0x000e220000000a00 */
[----:B------:R-:W-:Y:S01]  /*04a0*/  FADD R15, R15, R12 ;  /* 0x0000000c0f0f7221 */ /* 0x000fe20000000000 */
[----:B------:R-:W-:Y:S01]  /*04b0*/  MOV R12, R5 ;  /* 0x00000005000c7202 */ /* 0x000fe20000000f00 */
[----:B------:R-:W-:Y:S02]  /*04c0*/  STG.E.64 desc[UR4][R2.64+0x10], R10 ;  /* 0x0000100a02007986 */ /* 0x000fe4000c101b04 */
[----:B------:R-:W-:-:S02]  /*04d0*/  FMUL R15, R14, R15 ;  /* 0x0000000f0e0f7220 */ /* 0x000fc40000400000 */
[----:B------:R-:W-:Y:S04]  /*04e0*/  STG.E.64 desc[UR4][R2.64+0x8], R12 ;  /* 0x0000080c02007986 */ /* 0x000fe8000c101b04 */
[----:B------:R-:W-:Y:S01]  /*04f0*/  STG.E.64 desc[UR4][R2.64], R6 ;  /* 0x0000000602007986 */ /* 0x000fe2000c101b04 */
[----:B0-----:R-:W-:-:S05]  /*0500*/  IMAD.WIDE R4, R0, 0x4, R8 ;  /* 0x0000000400047825 */ /* 0x001fca00078e0208 */
[----:B------:R-:W-:Y:S01]  /*0510*/  STG.E desc[UR4][R4.64], R15 ;  /* 0x0000000f04007986 */ /* 0x000fe2000c101904 */
[----:B------:R-:W-:Y:S05]  /*0520*/  EXIT ;  /* 0x000000000000794d */ /* 0x000fea0003800000 */
.L_x_62:
        /* <DEDUP_REMOVED lines=13> */
.L_x_69:


//--------------------- .nv.global.init           --------------------------
	.section	.nv.global.init,"aw",@progbits
	.align	4
.nv.global.init:
	.type		mrg32k3aM1SubSeq,@object
	.size		mrg32k3aM1SubSeq,(mrg32k3aM2SubSeq - mrg32k3aM1SubSeq)
mrg32k3aM1SubSeq:
        /*0000*/ 	.byte	0x0b, 0xcc, 0xee, 0x04, 0x73, 0x29, 0x8b, 0x6f, 0xf6, 0x53, 0x03, 0xf6, 0x23, 0xf6, 0xea, 0xda
        /* <DEDUP_REMOVED lines=125> */
	.type		mrg32k3aM2SubSeq,@object
	.size		mrg32k3aM2SubSeq,(mrg32k3aM1 - mrg32k3aM2SubSeq)
mrg32k3aM2SubSeq:
        /* <DEDUP_REMOVED lines=126> */
	.type		mrg32k3aM1,@object
	.size		mrg32k3aM1,(mrg32k3aM1Seq - mrg32k3aM1)
mrg32k3aM1:
        /* <DEDUP_REMOVED lines=144> */
	.type		mrg32k3aM1Seq,@object
	.size		mrg32k3aM1Seq,(mrg32k3aM2 - mrg32k3aM1Seq)
mrg32k3aM1Seq:
        /* <DEDUP_REMOVED lines=144> */
	.type		mrg32k3aM2,@object
	.size		mrg32k3aM2,(mrg32k3aM2Seq - mrg32k3aM2)
mrg32k3aM2:
        /* <DEDUP_REMOVED lines=144> */
	.type		mrg32k3aM2Seq,@object
	.size		mrg32k3aM2Seq,(precalc_xorwow_matrix - mrg32k3aM2Seq)
mrg32k3aM2Seq:
        /* <DEDUP_REMOVED lines=144> */
	.type		precalc_xorwow_matrix,@object
	.size		precalc_xorwow_matrix,(precalc_xorwow_offset_matrix - precalc_xorwow_matrix)
precalc_xorwow_matrix:
        /* <DEDUP_REMOVED lines=6400> */
	.type		precalc_xorwow_offset_matrix,@object
	.size		precalc_xorwow_offset_matrix,(.L_1 - precalc_xorwow_offset_matrix)
precalc_xorwow_offset_matrix:
        /* <DEDUP_REMOVED lines=6400> */
.L_1:


//--------------------- .nv.shared.reserved.0     --------------------------
	.section	.nv.shared.reserved.0,"aw",@nobits
	.weak		__nv_reservedSMEM_offset_0_alias
	.size		__nv_reservedSMEM_offset_0_alias, 0, 64
	.other		__nv_reservedSMEM_offset_0_alias,@"STO_CUDA_RESERVED_SHARED STV_DEFAULT"
__nv_reservedSMEM_offset_0_alias:
	.zero		0
	.zero		64


//--------------------- .nv.shared._Z18dense2DWarpShufflejPKjS0_PKfPf --------------------------
	.section	.nv.shared._Z18dense2DWarpShufflejPKjS0_PKfPf,"aw",@nobits
	.sectionflags	@""
	.align	4
.nv.shared._Z18dense2DWarpShufflejPKjS0_PKfPf:
	.zero		5248


//--------------------- .nv.shared._Z19dense2DSharedAtomicjPKjS0_PKfPf --------------------------
	.section	.nv.shared._Z19dense2DSharedAtomicjPKjS0_PKfPf,"aw",@nobits
	.sectionflags	@""
	.align	4
.nv.shared._Z19dense2DSharedAtomicjPKjS0_PKfPf:
	.zero		1280


//--------------------- .nv.shared._Z19dense2DGlobalAtomicjPKjS0_PKfPf --------------------------
	.section	.nv.shared._Z19dense2DGlobalAtomicjPKjS0_PKfPf,"aw",@nobits
	.sectionflags	@""
	.align	4
.nv.shared._Z19dense2DGlobalAtomicjPKjS0_PKfPf:
	.zero		1152


//--------------------- .nv.shared._Z7dense1DjPKjS0_PKfPf --------------------------
	.section	.nv.shared._Z7dense1DjPKjS0_PKfPf,"aw",@nobits
	.sectionflags	@""
	.align	4
.nv.shared._Z7dense1DjPKjS0_PKfPf:
	.zero		1152


//--------------------- .nv.shared._Z7poissonjPKfP17curandStateXORWOWPfPjS4_ --------------------------
	.section	.nv.shared._Z7poissonjPKfP17curandStateXORWOWPfPjS4_,"aw",@nobits
	.sectionflags	@""
	.align	4
.nv.shared._Z7poissonjPKfP17curandStateXORWOWPfPjS4_:
	.zero		1160


//--------------------- .nv.constant0._Z14initRandomSeedI17curandStateXORWOWEvjjPT_ --------------------------
	.section	.nv.constant0._Z14initRandomSeedI17curandStateXORWOWEvjjPT_,"a",@progbits
	.sectionflags	@""
	.align	4
.nv.constant0._Z14initRandomSeedI17curandStateXORWOWEvjjPT_:
	.zero		912


//--------------------- .nv.constant0._Z18dense2DWarpShufflejPKjS0_PKfPf --------------------------
	.section	.nv.constant0._Z18dense2DWarpShufflejPKjS0_PKfPf,"a",@progbits
	.sectionflags	@""
	.align	4
.nv.constant0._Z18dense2DWarpShufflejPKjS0_PKfPf:
	.zero		936


//--------------------- .nv.constant0._Z19dense2DSharedAtomicjPKjS0_PKfPf --------------------------
	.section	.nv.constant0._Z19dense2DSharedAtomicjPKjS0_PKfPf,"a",@progbits
	.sectionflags	@""
	.align	4
.nv.constant0._Z19dense2DSharedAtomicjPKjS0_PKfPf:
	.zero		936


//--------------------- .nv.constant0._Z19dense2DGlobalAtomicjPKjS0_PKfPf --------------------------
	.section	.nv.constant0._Z19dense2DGlobalAtomicjPKjS0_PKfPf,"a",@progbits
	.sectionflags	@""
	.align	4
.nv.constant0._Z19dense2DGlobalAtomicjPKjS0_PKfPf:
	.zero		936


//--------------------- .nv.constant0._Z7dense1DjPKjS0_PKfPf --------------------------
	.section	.nv.constant0._Z7dense1DjPKjS0_PKfPf,"a",@progbits
	.sectionflags	@""
	.align	4
.nv.constant0._Z7dense1DjPKjS0_PKfPf:
	.zero		936


//--------------------- .nv.constant0._Z7poissonjPKfP17curandStateXORWOWPfPjS4_ --------------------------
	.section	.nv.constant0._Z7poissonjPKfP17curandStateXORWOWPfPjS4_,"a",@progbits
	.sectionflags	@""
	.align	4
.nv.constant0._Z7poissonjPKfP17curandStateXORWOWPfPjS4_:
	.zero		944


//--------------------- .nv.constant0._Z22initPoissonTimeToSpikejPKfP17curandStateXORWOWPf --------------------------
	.section	.nv.constant0._Z22initPoissonTimeToSpikejPKfP17curandStateXORWOWPf,"a",@progbits
	.sectionflags	@""
	.align	4
.nv.constant0._Z22initPoissonTimeToSpikejPKfP17curandStateXORWOWPf:
	.zero		928


//--------------------- SYMBOLS --------------------------

	.type		.nv.reservedSmem.offset0,@object
	.size		.nv.reservedSmem.offset0,0x4
	.type		.nv.reservedSmem.cap,@object
	.size		.nv.reservedSmem.cap,0x4
